//
// Generated by NVIDIA NVVM Compiler
//
// Compiler Build ID: CL-36424714
// Cuda compilation tools, release 13.0, V13.0.88
// Based on NVVM 20.0.0
//

.version 9.0
.target sm_100
.address_size 64

	// .globl	_Z19compute_temperaturePKdPdS0_didd
// _ZZ19compute_temperaturePKdPdS0_diddE2sT has been demoted
// _ZZ18max_diff_reductionPdS_S_iE4data has been demoted

.visible .entry _Z19compute_temperaturePKdPdS0_didd(
	.param .u64 .ptr .align 1 _Z19compute_temperaturePKdPdS0_didd_param_0,
	.param .u64 .ptr .align 1 _Z19compute_temperaturePKdPdS0_didd_param_1,
	.param .u64 .ptr .align 1 _Z19compute_temperaturePKdPdS0_didd_param_2,
	.param .f64 _Z19compute_temperaturePKdPdS0_didd_param_3,
	.param .u32 _Z19compute_temperaturePKdPdS0_didd_param_4,
	.param .f64 _Z19compute_temperaturePKdPdS0_didd_param_5,
	.param .f64 _Z19compute_temperaturePKdPdS0_didd_param_6
)
{
	.reg .pred 	%p<54>;
	.reg .b32 	%r<52>;
	.reg .b64 	%rd<39>;
	.reg .b64 	%fd<43>;
	// demoted variable
	.shared .align 8 .b8 _ZZ19compute_temperaturePKdPdS0_diddE2sT[2592];
	ld.param.u64 	%rd4, [_Z19compute_temperaturePKdPdS0_didd_param_0];
	ld.param.u64 	%rd5, [_Z19compute_temperaturePKdPdS0_didd_param_1];
	ld.param.u64 	%rd3, [_Z19compute_temperaturePKdPdS0_didd_param_2];
	ld.param.f64 	%fd19, [_Z19compute_temperaturePKdPdS0_didd_param_3];
	ld.param.u32 	%r11, [_Z19compute_temperaturePKdPdS0_didd_param_4];
	ld.param.f64 	%fd20, [_Z19compute_temperaturePKdPdS0_didd_param_5];
	ld.param.f64 	%fd21, [_Z19compute_temperaturePKdPdS0_didd_param_6];
	cvta.to.global.u64 	%rd1, %rd5;
	cvta.to.global.u64 	%rd2, %rd4;
	mov.u32 	%r12, %ctaid.x;
	mov.u32 	%r13, %ctaid.y;
	mov.u32 	%r1, %tid.x;
	mov.u32 	%r2, %tid.y;
	shl.b32 	%r14, %r12, 4;
	add.s32 	%r3, %r14, %r1;
	shl.b32 	%r15, %r13, 4;
	add.s32 	%r16, %r15, %r2;
	mul.lo.s32 	%r5, %r11, %r16;
	add.s32 	%r6, %r5, %r3;
	max.s32 	%r17, %r3, %r16;
	setp.ge.s32 	%p1, %r17, %r11;
	mov.f64 	%fd34, %fd21;
	@%p1 bra 	$L__BB0_2;
	mul.wide.s32 	%rd6, %r6, 8;
	add.s64 	%rd7, %rd2, %rd6;
	ld.global.nc.f64 	%fd34, [%rd7];
$L__BB0_2:
	mov.u32 	%r18, _ZZ19compute_temperaturePKdPdS0_diddE2sT;
	mad.lo.s32 	%r7, %r2, 144, %r18;
	add.s32 	%r8, %r7, 144;
	shl.b32 	%r19, %r1, 3;
	add.s32 	%r9, %r8, %r19;
	st.shared.f64 	[%r9+8], %fd34;
	setp.eq.s32 	%p2, %r1, 15;
	@%p2 bra 	$L__BB0_7;
	setp.ne.s32 	%p3, %r1, 0;
	@%p3 bra 	$L__BB0_10;
	setp.ge.s32 	%p5, %r16, %r11;
	setp.eq.s32 	%p6, %r3, 0;
	setp.gt.s32 	%p7, %r3, %r11;
	or.pred  	%p8, %p6, %p7;
	or.pred  	%p9, %p8, %p5;
	mov.f64 	%fd35, %fd21;
	@%p9 bra 	$L__BB0_6;
	add.s32 	%r22, %r6, -1;
	mul.wide.u32 	%rd13, %r22, 8;
	add.s64 	%rd14, %rd2, %rd13;
	ld.global.nc.f64 	%fd35, [%rd14];
$L__BB0_6:
	st.shared.f64 	[%r8], %fd35;
	bra.uni 	$L__BB0_10;
$L__BB0_7:
	add.s32 	%r20, %r3, 1;
	max.s32 	%r21, %r20, %r16;
	setp.ge.s32 	%p4, %r21, %r11;
	mov.f64 	%fd36, %fd21;
	@%p4 bra 	$L__BB0_9;
	cvt.u64.u32 	%rd8, %r5;
	cvt.u64.u32 	%rd9, %r3;
	add.s64 	%rd10, %rd8, %rd9;
	shl.b64 	%rd11, %rd10, 3;
	add.s64 	%rd12, %rd2, %rd11;
	ld.global.nc.f64 	%fd36, [%rd12+8];
$L__BB0_9:
	st.shared.f64 	[%r7+280], %fd36;
$L__BB0_10:
	setp.eq.s32 	%p10, %r2, 15;
	@%p10 bra 	$L__BB0_15;
	setp.ne.s32 	%p11, %r2, 0;
	@%p11 bra 	$L__BB0_18;
	setp.ge.s32 	%p13, %r3, %r11;
	setp.eq.s32 	%p14, %r16, 0;
	setp.gt.s32 	%p15, %r16, %r11;
	or.pred  	%p16, %p14, %p15;
	or.pred  	%p17, %p13, %p16;
	mov.f64 	%fd37, %fd21;
	@%p17 bra 	$L__BB0_14;
	sub.s32 	%r29, %r5, %r11;
	add.s32 	%r30, %r29, %r3;
	mul.wide.u32 	%rd17, %r30, 8;
	add.s64 	%rd18, %rd2, %rd17;
	ld.global.nc.f64 	%fd37, [%rd18];
$L__BB0_14:
	add.s32 	%r33, %r18, %r19;
	st.shared.f64 	[%r33+8], %fd37;
	bra.uni 	$L__BB0_18;
$L__BB0_15:
	add.s32 	%r23, %r16, 1;
	max.s32 	%r24, %r3, %r23;
	setp.ge.s32 	%p12, %r24, %r11;
	mov.f64 	%fd38, %fd21;
	@%p12 bra 	$L__BB0_17;
	add.s32 	%r25, %r6, %r11;
	mul.wide.u32 	%rd15, %r25, 8;
	add.s64 	%rd16, %rd2, %rd15;
	ld.global.nc.f64 	%fd38, [%rd16];
$L__BB0_17:
	add.s32 	%r28, %r18, %r19;
	st.shared.f64 	[%r28+2456], %fd38;
$L__BB0_18:
	or.b32  	%r34, %r1, %r2;
	setp.ne.s32 	%p18, %r34, 0;
	@%p18 bra 	$L__BB0_22;
	setp.eq.s32 	%p19, %r3, 0;
	setp.eq.s32 	%p20, %r16, 0;
	or.pred  	%p21, %p19, %p20;
	setp.gt.s32 	%p22, %r3, %r11;
	or.pred  	%p23, %p21, %p22;
	setp.gt.s32 	%p24, %r16, %r11;
	or.pred  	%p25, %p23, %p24;
	mov.f64 	%fd39, %fd21;
	@%p25 bra 	$L__BB0_21;
	sub.s32 	%r35, %r5, %r11;
	add.s32 	%r36, %r3, %r35;
	add.s32 	%r37, %r36, -1;
	mul.wide.u32 	%rd19, %r37, 8;
	add.s64 	%rd20, %rd2, %rd19;
	ld.global.nc.f64 	%fd39, [%rd20];
$L__BB0_21:
	st.shared.f64 	[_ZZ19compute_temperaturePKdPdS0_diddE2sT], %fd39;
$L__BB0_22:
	setp.ne.s32 	%p26, %r1, 15;
	setp.ne.s32 	%p27, %r2, 0;
	or.pred  	%p28, %p26, %p27;
	@%p28 bra 	$L__BB0_26;
	add.s32 	%r39, %r3, 1;
	setp.eq.s32 	%p29, %r16, 0;
	setp.ge.s32 	%p30, %r39, %r11;
	or.pred  	%p31, %p29, %p30;
	setp.gt.s32 	%p32, %r16, %r11;
	or.pred  	%p33, %p32, %p31;
	mov.f64 	%fd40, %fd21;
	@%p33 bra 	$L__BB0_25;
	sub.s32 	%r40, %r5, %r11;
	cvt.u64.u32 	%rd21, %r40;
	cvt.u64.u32 	%rd22, %r3;
	add.s64 	%rd23, %rd21, %rd22;
	shl.b64 	%rd24, %rd23, 3;
	add.s64 	%rd25, %rd2, %rd24;
	ld.global.nc.f64 	%fd40, [%rd25+8];
$L__BB0_25:
	st.shared.f64 	[_ZZ19compute_temperaturePKdPdS0_diddE2sT+136], %fd40;
$L__BB0_26:
	setp.ne.s32 	%p34, %r1, 0;
	setp.ne.s32 	%p35, %r2, 15;
	or.pred  	%p36, %p34, %p35;
	@%p36 bra 	$L__BB0_30;
	add.s32 	%r45, %r16, 1;
	setp.eq.s32 	%p41, %r3, 0;
	setp.gt.s32 	%p42, %r3, %r11;
	or.pred  	%p43, %p41, %p42;
	setp.ge.s32 	%p44, %r45, %r11;
	or.pred  	%p45, %p43, %p44;
	mov.f64 	%fd41, %fd21;
	@%p45 bra 	$L__BB0_29;
	add.s32 	%r46, %r5, %r11;
	add.s32 	%r47, %r3, %r46;
	add.s32 	%r48, %r47, -1;
	mul.wide.u32 	%rd31, %r48, 8;
	add.s64 	%rd32, %rd2, %rd31;
	ld.global.nc.f64 	%fd41, [%rd32];
$L__BB0_29:
	st.shared.f64 	[_ZZ19compute_temperaturePKdPdS0_diddE2sT+2448], %fd41;
	bra.uni 	$L__BB0_34;
$L__BB0_30:
	setp.ne.s32 	%p37, %r2, 15;
	setp.ne.s32 	%p38, %r1, 15;
	or.pred  	%p39, %p38, %p37;
	@%p39 bra 	$L__BB0_34;
	add.s32 	%r41, %r3, 1;
	add.s32 	%r42, %r16, 1;
	max.s32 	%r43, %r41, %r42;
	setp.ge.s32 	%p40, %r43, %r11;
	mov.f64 	%fd42, %fd21;
	@%p40 bra 	$L__BB0_33;
	add.s32 	%r44, %r5, %r11;
	cvt.u64.u32 	%rd26, %r44;
	cvt.u64.u32 	%rd27, %r3;
	add.s64 	%rd28, %rd26, %rd27;
	shl.b64 	%rd29, %rd28, 3;
	add.s64 	%rd30, %rd2, %rd29;
	ld.global.nc.f64 	%fd42, [%rd30+8];
$L__BB0_33:
	st.shared.f64 	[_ZZ19compute_temperaturePKdPdS0_diddE2sT+2584], %fd42;
$L__BB0_34:
	bar.sync 	0;
	setp.ge.s32 	%p46, %r17, %r11;
	@%p46 bra 	$L__BB0_38;
	setp.ne.s32 	%p47, %r3, 0;
	add.s32 	%r51, %r11, -1;
	setp.ne.s32 	%p48, %r3, %r51;
	and.pred  	%p49, %p47, %p48;
	setp.ne.s32 	%p50, %r16, 0;
	and.pred  	%p51, %p49, %p50;
	setp.ne.s32 	%p52, %r16, %r51;
	and.pred  	%p53, %p51, %p52;
	@%p53 bra 	$L__BB0_37;
	mul.wide.s32 	%rd37, %r6, 8;
	add.s64 	%rd38, %rd1, %rd37;
	st.global.f64 	[%rd38], %fd21;
	bra.uni 	$L__BB0_38;
$L__BB0_37:
	ld.shared.f64 	%fd22, [%r9+-136];
	ld.shared.f64 	%fd23, [%r9+152];
	ld.shared.f64 	%fd24, [%r9];
	ld.shared.f64 	%fd25, [%r9+16];
	mul.f64 	%fd26, %fd20, %fd20;
	div.rn.f64 	%fd27, %fd26, %fd19;
	cvta.to.global.u64 	%rd33, %rd3;
	mul.wide.s32 	%rd34, %r6, 8;
	add.s64 	%rd35, %rd33, %rd34;
	ld.global.nc.f64 	%fd28, [%rd35];
	add.f64 	%fd29, %fd22, %fd23;
	add.f64 	%fd30, %fd29, %fd24;
	add.f64 	%fd31, %fd30, %fd25;
	fma.rn.f64 	%fd32, %fd27, %fd28, %fd31;
	mul.f64 	%fd33, %fd32, 0d3FD0000000000000;
	add.s64 	%rd36, %rd1, %rd34;
	st.global.f64 	[%rd36], %fd33;
$L__BB0_38:
	ret;

}
	// .globl	_Z18max_diff_reductionPdS_S_i
.visible .entry _Z18max_diff_reductionPdS_S_i(
	.param .u64 .ptr .align 1 _Z18max_diff_reductionPdS_S_i_param_0,
	.param .u64 .ptr .align 1 _Z18max_diff_reductionPdS_S_i_param_1,
	.param .u64 .ptr .align 1 _Z18max_diff_reductionPdS_S_i_param_2,
	.param .u32 _Z18max_diff_reductionPdS_S_i_param_3
)
{
	.reg .pred 	%p<11>;
	.reg .b32 	%r<13>;
	.reg .b64 	%rd<12>;
	.reg .b64 	%fd<33>;
	// demoted variable
	.shared .align 8 .b8 _ZZ18max_diff_reductionPdS_S_iE4data[2048];
	ld.param.u64 	%rd1, [_Z18max_diff_reductionPdS_S_i_param_0];
	ld.param.u64 	%rd2, [_Z18max_diff_reductionPdS_S_i_param_1];
	ld.param.u64 	%rd3, [_Z18max_diff_reductionPdS_S_i_param_2];
	ld.param.u32 	%r5, [_Z18max_diff_reductionPdS_S_i_param_3];
	mov.u32 	%r6, %tid.y;
	mov.u32 	%r7, %ntid.x;
	mov.u32 	%r8, %tid.x;
	mad.lo.s32 	%r1, %r6, %r7, %r8;
	mov.u32 	%r2, %ctaid.x;
	mul.lo.s32 	%r9, %r2, %r7;
	mov.u32 	%r10, %ntid.y;
	mad.lo.s32 	%r3, %r9, %r10, %r1;
	setp.ge.s32 	%p1, %r3, %r5;
	mov.f64 	%fd32, 0d0000000000000000;
	@%p1 bra 	$L__BB1_2;
	cvta.to.global.u64 	%rd4, %rd2;
	cvta.to.global.u64 	%rd5, %rd1;
	mul.wide.s32 	%rd6, %r3, 8;
	add.s64 	%rd7, %rd4, %rd6;
	ld.global.f64 	%fd4, [%rd7];
	add.s64 	%rd8, %rd5, %rd6;
	ld.global.f64 	%fd5, [%rd8];
	sub.f64 	%fd6, %fd4, %fd5;
	abs.f64 	%fd32, %fd6;
$L__BB1_2:
	shl.b32 	%r11, %r1, 3;
	mov.u32 	%r12, _ZZ18max_diff_reductionPdS_S_iE4data;
	add.s32 	%r4, %r12, %r11;
	st.shared.f64 	[%r4], %fd32;
	bar.sync 	0;
	setp.gt.u32 	%p2, %r1, 127;
	@%p2 bra 	$L__BB1_4;
	ld.shared.f64 	%fd7, [%r4];
	ld.shared.f64 	%fd8, [%r4+1024];
	max.f64 	%fd9, %fd7, %fd8;
	st.shared.f64 	[%r4], %fd9;
$L__BB1_4:
	bar.sync 	0;
	setp.gt.u32 	%p3, %r1, 63;
	@%p3 bra 	$L__BB1_6;
	ld.shared.f64 	%fd10, [%r4];
	ld.shared.f64 	%fd11, [%r4+512];
	max.f64 	%fd12, %fd10, %fd11;
	st.shared.f64 	[%r4], %fd12;
$L__BB1_6:
	bar.sync 	0;
	setp.gt.u32 	%p4, %r1, 31;
	@%p4 bra 	$L__BB1_8;
	ld.shared.f64 	%fd13, [%r4];
	ld.shared.f64 	%fd14, [%r4+256];
	max.f64 	%fd15, %fd13, %fd14;
	st.shared.f64 	[%r4], %fd15;
$L__BB1_8:
	bar.sync 	0;
	setp.gt.u32 	%p5, %r1, 15;
	@%p5 bra 	$L__BB1_10;
	ld.shared.f64 	%fd16, [%r4];
	ld.shared.f64 	%fd17, [%r4+128];
	max.f64 	%fd18, %fd16, %fd17;
	st.shared.f64 	[%r4], %fd18;
$L__BB1_10:
	bar.sync 	0;
	setp.gt.u32 	%p6, %r1, 7;
	@%p6 bra 	$L__BB1_12;
	ld.shared.f64 	%fd19, [%r4];
	ld.shared.f64 	%fd20, [%r4+64];
	max.f64 	%fd21, %fd19, %fd20;
	st.shared.f64 	[%r4], %fd21;
$L__BB1_12:
	bar.sync 	0;
	setp.gt.u32 	%p7, %r1, 3;
	@%p7 bra 	$L__BB1_14;
	ld.shared.f64 	%fd22, [%r4];
	ld.shared.f64 	%fd23, [%r4+32];
	max.f64 	%fd24, %fd22, %fd23;
	st.shared.f64 	[%r4], %fd24;
$L__BB1_14:
	bar.sync 	0;
	setp.gt.u32 	%p8, %r1, 1;
	@%p8 bra 	$L__BB1_16;
	ld.shared.f64 	%fd25, [%r4];
	ld.shared.f64 	%fd26, [%r4+16];
	max.f64 	%fd27, %fd25, %fd26;
	st.shared.f64 	[%r4], %fd27;
$L__BB1_16:
	bar.sync 	0;
	setp.ne.s32 	%p9, %r1, 0;
	@%p9 bra 	$L__BB1_18;
	ld.shared.f64 	%fd28, [%r4];
	ld.shared.f64 	%fd29, [_ZZ18max_diff_reductionPdS_S_iE4data+8];
	max.f64 	%fd30, %fd28, %fd29;
	st.shared.f64 	[%r4], %fd30;
$L__BB1_18:
	setp.ne.s32 	%p10, %r1, 0;
	bar.sync 	0;
	@%p10 bra 	$L__BB1_20;
	ld.shared.f64 	%fd31, [_ZZ18max_diff_reductionPdS_S_iE4data];
	cvta.to.global.u64 	%rd9, %rd3;
	mul.wide.u32 	%rd10, %r2, 8;
	add.s64 	%rd11, %rd9, %rd10;
	st.global.f64 	[%rd11], %fd31;
$L__BB1_20:
	ret;

}


// ===== COMPILED SASS (sm_100) =====

	.target	sm_100

	.elftype	@"ET_EXEC"


//--------------------- .note.nv.tkinfo           --------------------------
	.section	.note.nv.tkinfo,"",@"SHT_NOTE"
	.sectionflags	@"SHF_NOTE_NV_TKINFO"
	.tkinfo
        /*0018*/ 	.word	0x00000002
        /*0030*/ 	.string	""
        /*0030*/ 	.string	"ptxas"
        /*0030*/ 	.string	"Cuda compilation tools, release 13.0, V13.0.88"
        /*0030*/ 	.string	"Build cuda_13.0.r13.0/compiler.36424714_0"
        /*0030*/ 	.string	"-arch sm_100 -m 64 "



//--------------------- .note.nv.cuinfo           --------------------------
	.section	.note.nv.cuinfo,"",@"SHT_NOTE"
	.sectionflags	@"SHF_NOTE_NV_CUINFO"
        /*0018*/ 	.short	0x0002
        /*001a*/ 	.short	0x0064
        /*001c*/ 	.short	0x0082
	.zero		2


//--------------------- .nv.info                  --------------------------
	.section	.nv.info,"",@"SHT_CUDA_INFO"
	.align	4


	//----- nvinfo : EIATTR_REGCOUNT
	.align		4
        /*0000*/ 	.byte	0x04, 0x2f
        /*0002*/ 	.short	(.L_1 - .L_0)
	.align		4
.L_0:
        /*0004*/ 	.word	index@(_Z19compute_temperaturePKdPdS0_didd)
        /*0008*/ 	.word	0x00000016


	//----- nvinfo : EIATTR_FRAME_SIZE
	.align		4
.L_1:
        /*000c*/ 	.byte	0x04, 0x11
        /*000e*/ 	.short	(.L_3 - .L_2)
	.align		4
.L_2:
        /*0010*/ 	.word	index@($__internal_0_$__cuda_sm20_div_rn_f64_full)
        /*0014*/ 	.word	0x00000000


	//----- nvinfo : EIATTR_FRAME_SIZE
	.align		4
.L_3:
        /*0018*/ 	.byte	0x04, 0x11
        /*001a*/ 	.short	(.L_5 - .L_4)
	.align		4
.L_4:
        /*001c*/ 	.word	index@(_Z19compute_temperaturePKdPdS0_didd)
        /*0020*/ 	.word	0x00000000


	//----- nvinfo : EIATTR_REGCOUNT
	.align		4
.L_5:
        /*0024*/ 	.byte	0x04, 0x2f
        /*0026*/ 	.short	(.L_7 - .L_6)
	.align		4
.L_6:
        /*0028*/ 	.word	index@(_Z18max_diff_reductionPdS_S_i)
        /*002c*/ 	.word	0x0000000e


	//----- nvinfo : EIATTR_FRAME_SIZE
	.align		4
.L_7:
        /*0030*/ 	.byte	0x04, 0x11
        /*0032*/ 	.short	(.L_9 - .L_8)
	.align		4
.L_8:
        /*0034*/ 	.word	index@(_Z18max_diff_reductionPdS_S_i)
        /*0038*/ 	.word	0x00000000


	//----- nvinfo : EIATTR_MIN_STACK_SIZE
	.align		4
.L_9:
        /*003c*/ 	.byte	0x04, 0x12
        /*003e*/ 	.short	(.L_11 - .L_10)
	.align		4
.L_10:
        /*0040*/ 	.word	index@(_Z18max_diff_reductionPdS_S_i)
        /*0044*/ 	.word	0x00000000


	//----- nvinfo : EIATTR_MIN_STACK_SIZE
	.align		4
.L_11:
        /*0048*/ 	.byte	0x04, 0x12
        /*004a*/ 	.short	(.L_13 - .L_12)
	.align		4
.L_12:
        /*004c*/ 	.word	index@(_Z19compute_temperaturePKdPdS0_didd)
        /*0050*/ 	.word	0x00000000
.L_13:


//--------------------- .nv.compat                --------------------------
	.section	.nv.compat,"",@"SHT_CUDA_COMPAT_INFO"
	.align	4
        /*0000*/ 	.byte	0x02, 0x09, 0x00, 0x00, 0x02, 0x02, 0x01, 0x00, 0x02, 0x05, 0x05, 0x00, 0x03, 0x07, 0x01, 0x01
        /*0010*/ 	.byte	0x02, 0x03, 0x00, 0x00, 0x02, 0x06, 0x01, 0x00, 0x04, 0x0b, 0x08, 0x00, 0x01, 0x00, 0x00, 0x00
        /*0020*/ 	.byte	0x00, 0x00, 0x00, 0x00


//--------------------- .nv.info._Z18max_diff_reductionPdS_S_i --------------------------
	.section	.nv.info._Z18max_diff_reductionPdS_S_i,"",@"SHT_CUDA_INFO"
	.sectionflags	@""
	.align	4


	//----- nvinfo : EIATTR_CUDA_API_VERSION
	.align		4
        /*0000*/ 	.byte	0x04, 0x37
        /*0002*/ 	.short	(.L_15 - .L_14)
.L_14:
        /*0004*/ 	.word	0x00000082


	//----- nvinfo : EIATTR_KPARAM_INFO
	.align		4
.L_15:
        /*0008*/ 	.byte	0x04, 0x17
        /*000a*/ 	.short	(.L_17 - .L_16)
.L_16:
        /*000c*/ 	.word	0x00000000
        /*0010*/ 	.short	0x0003
        /*0012*/ 	.short	0x0018
        /*0014*/ 	.byte	0x00, 0xf0, 0x11, 0x00


	//----- nvinfo : EIATTR_KPARAM_INFO
	.align		4
.L_17:
        /*0018*/ 	.byte	0x04, 0x17
        /*001a*/ 	.short	(.L_19 - .L_18)
.L_18:
        /*001c*/ 	.word	0x00000000
        /*0020*/ 	.short	0x0002
        /*0022*/ 	.short	0x0010
        /*0024*/ 	.byte	0x00, 0xf5, 0x21, 0x00


	//----- nvinfo : EIATTR_KPARAM_INFO
	.align		4
.L_19:
        /*0028*/ 	.byte	0x04, 0x17
        /*002a*/ 	.short	(.L_21 - .L_20)
.L_20:
        /*002c*/ 	.word	0x00000000
        /*0030*/ 	.short	0x0001
        /*0032*/ 	.short	0x0008
        /*0034*/ 	.byte	0x00, 0xf5, 0x21, 0x00


	//----- nvinfo : EIATTR_KPARAM_INFO
	.align		4
.L_21:
        /*0038*/ 	.byte	0x04, 0x17
        /*003a*/ 	.short	(.L_23 - .L_22)
.L_22:
        /*003c*/ 	.word	0x00000000
        /*0040*/ 	.short	0x0000
        /*0042*/ 	.short	0x0000
        /*0044*/ 	.byte	0x00, 0xf5, 0x21, 0x00


	//----- nvinfo : EIATTR_SPARSE_MMA_MASK
	.align		4
.L_23:
        /*0048*/ 	.byte	0x03, 0x50
        /*004a*/ 	.short	0x0000


	//----- nvinfo : EIATTR_MAXREG_COUNT
	.align		4
        /*004c*/ 	.byte	0x03, 0x1b
        /*004e*/ 	.short	0x00ff


	//----- nvinfo : EIATTR_NUM_BARRIERS
	.align		4
        /*0050*/ 	.byte	0x02, 0x4c
        /*0052*/ 	.byte	0x01
	.zero		1


	//----- nvinfo : EIATTR_MERCURY_ISA_VERSION
	.align		4
        /*0054*/ 	.byte	0x03, 0x5f
        /*0056*/ 	.short	0x0101


	//----- nvinfo : EIATTR_VRC_CTA_INIT_COUNT
	.align		4
        /*0058*/ 	.byte	0x02, 0x4a
	.zero		1
	.zero		1


	//----- nvinfo : EIATTR_EXIT_INSTR_OFFSETS
	.align		4
        /*005c*/ 	.byte	0x04, 0x1c
        /*005e*/ 	.short	(.L_25 - .L_24)


	//   ....[0]....
.L_24:
        /*0060*/ 	.word	0x000007b0


	//   ....[1]....
        /*0064*/ 	.word	0x00000800


	//----- nvinfo : EIATTR_CBANK_PARAM_SIZE
	.align		4
.L_25:
        /*0068*/ 	.byte	0x03, 0x19
        /*006a*/ 	.short	0x001c


	//----- nvinfo : EIATTR_PARAM_CBANK
	.align		4
        /*006c*/ 	.byte	0x04, 0x0a
        /*006e*/ 	.short	(.L_27 - .L_26)
	.align		4
.L_26:
        /*0070*/ 	.word	index@(.nv.constant0._Z18max_diff_reductionPdS_S_i)
        /*0074*/ 	.short	0x0380
        /*0076*/ 	.short	0x001c


	//----- nvinfo : EIATTR_SW_WAR
	.align		4
.L_27:
        /*0078*/ 	.byte	0x04, 0x36
        /*007a*/ 	.short	(.L_29 - .L_28)
.L_28:
        /*007c*/ 	.word	0x00000008
.L_29:


//--------------------- .nv.info._Z19compute_temperaturePKdPdS0_didd --------------------------
	.section	.nv.info._Z19compute_temperaturePKdPdS0_didd,"",@"SHT_CUDA_INFO"
	.sectionflags	@""
	.align	4


	//----- nvinfo : EIATTR_CUDA_API_VERSION
	.align		4
        /*0000*/ 	.byte	0x04, 0x37
        /*0002*/ 	.short	(.L_31 - .L_30)
.L_30:
        /*0004*/ 	.word	0x00000082


	//----- nvinfo : EIATTR_KPARAM_INFO
	.align		4
.L_31:
        /*0008*/ 	.byte	0x04, 0x17
        /*000a*/ 	.short	(.L_33 - .L_32)
.L_32:
        /*000c*/ 	.word	0x00000000
        /*0010*/ 	.short	0x0006
        /*0012*/ 	.short	0x0030
        /*0014*/ 	.byte	0x00, 0xf0, 0x21, 0x00


	//----- nvinfo : EIATTR_KPARAM_INFO
	.align		4
.L_33:
        /*0018*/ 	.byte	0x04, 0x17
        /*001a*/ 	.short	(.L_35 - .L_34)
.L_34:
        /*001c*/ 	.word	0x00000000
        /*0020*/ 	.short	0x0005
        /*0022*/ 	.short	0x0028
        /*0024*/ 	.byte	0x00, 0xf0, 0x21, 0x00


	//----- nvinfo : EIATTR_KPARAM_INFO
	.align		4
.L_35:
        /*0028*/ 	.byte	0x04, 0x17
        /*002a*/ 	.short	(.L_37 - .L_36)
.L_36:
        /*002c*/ 	.word	0x00000000
        /*0030*/ 	.short	0x0004
        /*0032*/ 	.short	0x0020
        /*0034*/ 	.byte	0x00, 0xf0, 0x11, 0x00


	//----- nvinfo : EIATTR_KPARAM_INFO
	.align		4
.L_37:
        /*0038*/ 	.byte	0x04, 0x17
        /*003a*/ 	.short	(.L_39 - .L_38)
.L_38:
        /*003c*/ 	.word	0x00000000
        /*0040*/ 	.short	0x0003
        /*0042*/ 	.short	0x0018
        /*0044*/ 	.byte	0x00, 0xf0, 0x21, 0x00


	//----- nvinfo : EIATTR_KPARAM_INFO
	.align		4
.L_39:
        /*0048*/ 	.byte	0x04, 0x17
        /*004a*/ 	.short	(.L_41 - .L_40)
.L_40:
        /*004c*/ 	.word	0x00000000
        /*0050*/ 	.short	0x0002
        /*0052*/ 	.short	0x0010
        /*0054*/ 	.byte	0x00, 0xf5, 0x21, 0x00


	//----- nvinfo : EIATTR_KPARAM_INFO
	.align		4
.L_41:
        /*0058*/ 	.byte	0x04, 0x17
        /*005a*/ 	.short	(.L_43 - .L_42)
.L_42:
        /*005c*/ 	.word	0x00000000
        /*0060*/ 	.short	0x0001
        /*0062*/ 	.short	0x0008
        /*0064*/ 	.byte	0x00, 0xf5, 0x21, 0x00


	//----- nvinfo : EIATTR_KPARAM_INFO
	.align		4
.L_43:
        /*0068*/ 	.byte	0x04, 0x17
        /*006a*/ 	.short	(.L_45 - .L_44)
.L_44:
        /*006c*/ 	.word	0x00000000
        /*0070*/ 	.short	0x0000
        /*0072*/ 	.short	0x0000
        /*0074*/ 	.byte	0x00, 0xf5, 0x21, 0x00


	//----- nvinfo : EIATTR_SPARSE_MMA_MASK
	.align		4
.L_45:
        /*0078*/ 	.byte	0x03, 0x50
        /*007a*/ 	.short	0x0000


	//----- nvinfo : EIATTR_MAXREG_COUNT
	.align		4
        /*007c*/ 	.byte	0x03, 0x1b
        /*007e*/ 	.short	0x00ff


	//----- nvinfo : EIATTR_NUM_BARRIERS
	.align		4
        /*0080*/ 	.byte	0x02, 0x4c
        /*0082*/ 	.byte	0x01
	.zero		1


	//----- nvinfo : EIATTR_MERCURY_ISA_VERSION
	.align		4
        /*0084*/ 	.byte	0x03, 0x5f
        /*0086*/ 	.short	0x0101


	//----- nvinfo : EIATTR_VRC_CTA_INIT_COUNT
	.align		4
        /*0088*/ 	.byte	0x02, 0x4a
	.zero		1
	.zero		1


	//----- nvinfo : EIATTR_EXIT_INSTR_OFFSETS
	.align		4
        /*008c*/ 	.byte	0x04, 0x1c
        /*008e*/ 	.short	(.L_47 - .L_46)


	//   ....[0]....
.L_46:
        /*0090*/ 	.word	0x00000ae0


	//   ....[1]....
        /*0094*/ 	.word	0x00000b80


	//   ....[2]....
        /*0098*/ 	.word	0x00000e20


	//----- nvinfo : EIATTR_CRS_STACK_SIZE
	.align		4
.L_47:
        /*009c*/ 	.byte	0x04, 0x1e
        /*009e*/ 	.short	(.L_49 - .L_48)
.L_48:
        /*00a0*/ 	.word	0x00000000


	//----- nvinfo : EIATTR_CBANK_PARAM_SIZE
	.align		4
.L_49:
        /*00a4*/ 	.byte	0x03, 0x19
        /*00a6*/ 	.short	0x0038


	//----- nvinfo : EIATTR_PARAM_CBANK
	.align		4
        /*00a8*/ 	.byte	0x04, 0x0a
        /*00aa*/ 	.short	(.L_51 - .L_50)
	.align		4
.L_50:
        /*00ac*/ 	.word	index@(.nv.constant0._Z19compute_temperaturePKdPdS0_didd)
        /*00b0*/ 	.short	0x0380
        /*00b2*/ 	.short	0x0038


	//----- nvinfo : EIATTR_SW_WAR
	.align		4
.L_51:
        /*00b4*/ 	.byte	0x04, 0x36
        /*00b6*/ 	.short	(.L_53 - .L_52)
.L_52:
        /*00b8*/ 	.word	0x00000008
.L_53:


//--------------------- .nv.callgraph             --------------------------
	.section	.nv.callgraph,"",@"SHT_CUDA_CALLGRAPH"
	.align	4
	.sectionentsize	8
	.align		4
        /*0000*/ 	.word	0x00000000
	.align		4
        /*0004*/ 	.word	0xffffffff
	.align		4
        /*0008*/ 	.word	0x00000000
	.align		4
        /*000c*/ 	.word	0xfffffffe
	.align		4
        /*0010*/ 	.word	0x00000000
	.align		4
        /*0014*/ 	.word	0xfffffffd
	.align		4
        /*0018*/ 	.word	0x00000000
	.align		4
        /*001c*/ 	.word	0xfffffffc


//--------------------- .text._Z18max_diff_reductionPdS_S_i --------------------------
	.section	.text._Z18max_diff_reductionPdS_S_i,"ax",@progbits
	.align	128
        .global         _Z18max_diff_reductionPdS_S_i
        .type           _Z18max_diff_reductionPdS_S_i,@function
        .size           _Z18max_diff_reductionPdS_S_i,(.L_x_37 - _Z18max_diff_reductionPdS_S_i)
        .other          _Z18max_diff_reductionPdS_S_i,@"STO_CUDA_ENTRY STV_DEFAULT"
_Z18max_diff_reductionPdS_S_i:
.text._Z18max_diff_reductionPdS_S_i:
[----:B------:R-:W-:Y:S01]  /*0000*/  LDC R1, c[0x0][0x37c] ;  /* 0x0000df00ff017b82 */ /* 0x000fe20000000800 */
[----:B------:R-:W0:Y:S01]  /*0010*/  S2R R2, SR_TID.Y ;  /* 0x0000000000027919 */ /* 0x000e220000002200 */
[----:B------:R-:W0:Y:S06]  /*0020*/  LDCU UR4, c[0x0][0x360] ;  /* 0x00006c00ff0477ac */ /* 0x000e2c0008000800 */
[----:B------:R-:W1:Y:S01]  /*0030*/  LDC.64 R6, c[0x0][0x388] ;  /* 0x0000e200ff067b82 */ /* 0x000e620000000a00 */
[----:B------:R-:W0:Y:S01]  /*0040*/  S2R R3, SR_TID.X ;  /* 0x0000000000037919 */ /* 0x000e220000002100 */
[----:B------:R-:W2:Y:S01]  /*0050*/  LDCU UR5, c[0x0][0x364] ;  /* 0x00006c80ff0577ac */ /* 0x000ea20008000800 */
[----:B------:R-:W3:Y:S01]  /*0060*/  S2R R0, SR_CTAID.X ;  /* 0x0000000000007919 */ /* 0x000ee20000002500 */
[----:B------:R-:W4:Y:S04]  /*0070*/  LDCU UR8, c[0x0][0x398] ;  /* 0x00007300ff0877ac */ /* 0x000f280008000800 */
[----:B------:R-:W5:Y:S01]  /*0080*/  LDC.64 R8, c[0x0][0x380] ;  /* 0x0000e000ff087b82 */ /* 0x000f620000000a00 */
[----:B------:R-:W5:Y:S01]  /*0090*/  LDCU.64 UR6, c[0x0][0x358] ;  /* 0x00006b00ff0677ac */ /* 0x000f620008000a00 */
[----:B0-----:R-:W-:-:S02]  /*00a0*/  IMAD R2, R2, UR4, R3 ;  /* 0x0000000402027c24 */ /* 0x001fc4000f8e0203 */
[----:B---3--:R-:W-:-:S04]  /*00b0*/  IMAD R3, R0, UR4, RZ ;  /* 0x0000000400037c24 */ /* 0x008fc8000f8e02ff */
[----:B--2---:R-:W-:-:S05]  /*00c0*/  IMAD R3, R3, UR5, R2 ;  /* 0x0000000503037c24 */ /* 0x004fca000f8e0202 */
[----:B----4-:R-:W-:-:S13]  /*00d0*/  ISETP.GE.AND P1, PT, R3, UR8, PT ;  /* 0x0000000803007c0c */ /* 0x010fda000bf26270 */
[----:B-1----:R-:W-:-:S04]  /*00e0*/  @!P1 IMAD.WIDE R6, R3, 0x8, R6 ;  /* 0x0000000803069825 */ /* 0x002fc800078e0206 */
[----:B-----5:R-:W-:Y:S02]  /*00f0*/  @!P1 IMAD.WIDE R8, R3, 0x8, R8 ;  /* 0x0000000803089825 */ /* 0x020fe400078e0208 */
[----:B------:R-:W2:Y:S04]  /*0100*/  @!P1 LDG.E.64 R6, desc[UR6][R6.64] ;  /* 0x0000000606069981 */ /* 0x000ea8000c1e1b00 */
[----:B------:R-:W2:Y:S01]  /*0110*/  @!P1 LDG.E.64 R8, desc[UR6][R8.64] ;  /* 0x0000000608089981 */ /* 0x000ea2000c1e1b00 */
[----:B------:R-:W0:Y:S01]  /*0120*/  S2UR UR5, SR_CgaCtaId ;  /* 0x00000000000579c3 */ /* 0x000e220000008800 */
[----:B------:R-:W-:Y:S01]  /*0130*/  UMOV UR4, 0x400 ;  /* 0x0000040000047882 */ /* 0x000fe20000000000 */
[----:B------:R-:W-:Y:S02]  /*0140*/  CS2R R4, SRZ ;  /* 0x0000000000047805 */ /* 0x000fe4000001ff00 */
[----:B------:R-:W-:Y:S01]  /*0150*/  ISETP.GT.U32.AND P0, PT, R2, 0x7f, PT ;  /* 0x0000007f0200780c */ /* 0x000fe20003f04070 */
[----:B0-----:R-:W-:-:S06]  /*0160*/  ULEA UR4, UR5, UR4, 0x18 ;  /* 0x0000000405047291 */ /* 0x001fcc000f8ec0ff */
[----:B------:R-:W-:Y:S01]  /*0170*/  LEA R3, R2, UR4, 0x3 ;  /* 0x0000000402037c11 */ /* 0x000fe2000f8e18ff */
[----:B--2---:R-:W-:-:S08]  /*0180*/  @!P1 DADD R10, R6, -R8 ;  /* 0x00000000060a9229 */ /* 0x004fd00000000808 */
[----:B------:R-:W-:Y:S01]  /*0190*/  @!P1 DADD R4, -RZ, |R10| ;  /* 0x00000000ff049229 */ /* 0x000fe2000000050a */
[----:B------:R-:W-:-:S06]  /*01a0*/  ISETP.GT.U32.AND P1, PT, R2, 0x3f, PT ;  /* 0x0000003f0200780c */ /* 0x000fcc0003f24070 */
[----:B------:R-:W-:Y:S01]  /*01b0*/  STS.64 [R3], R4 ;  /* 0x0000000403007388 */ /* 0x000fe20000000a00 */
[----:B------:R-:W-:Y:S06]  /*01c0*/  BAR.SYNC.DEFER_BLOCKING 0x0 ;  /* 0x0000000000007b1d */ /* 0x000fec0000010000 */
[----:B------:R-:W0:Y:S04]  /*01d0*/  @!P0 LDS.64 R6, [R3] ;  /* 0x0000000003068984 */ /* 0x000e280000000a00 */
[----:B------:R-:W1:Y:S01]  /*01e0*/  @!P0 LDS.64 R8, [R3+0x400] ;  /* 0x0004000003088984 */ /* 0x000e620000000a00 */
[----:B0-----:R-:W-:Y:S01]  /*01f0*/  @!P0 IMAD.MOV.U32 R10, RZ, RZ, R7 ;  /* 0x000000ffff0a8224 */ /* 0x001fe200078e0007 */
[----:B-1----:R-:W-:Y:S01]  /*0200*/  @!P0 DSETP.MAX.AND P2, P3, R6, R8, PT ;  /* 0x000000080600822a */ /* 0x002fe20003b4f000 */
[----:B------:R-:W-:-:S05]  /*0210*/  @!P0 IMAD.MOV.U32 R11, RZ, RZ, R9 ;  /* 0x000000ffff0b8224 */ /* 0x000fca00078e0009 */
[----:B------:R-:W-:Y:S02]  /*0220*/  @!P0 FSEL R10, R10, R11, P2 ;  /* 0x0000000b0a0a8208 */ /* 0x000fe40001000000 */
[----:B------:R-:W-:Y:S02]  /*0230*/  @!P0 LOP3.LUT R11, R11, 0x80000, RZ, 0xfc, !PT ;  /* 0x000800000b0b8812 */ /* 0x000fe400078efcff */
[----:B------:R-:W-:Y:S02]  /*0240*/  @!P0 SEL R4, R6, R8, P2 ;  /* 0x0000000806048207 */ /* 0x000fe40001000000 */
[----:B------:R-:W-:-:S05]  /*0250*/  @!P0 SEL R5, R11, R10, P3 ;  /* 0x0000000a0b058207 */ /* 0x000fca0001800000 */
[----:B------:R-:W-:Y:S01]  /*0260*/  @!P0 STS.64 [R3], R4 ;  /* 0x0000000403008388 */ /* 0x000fe20000000a00 */
[----:B------:R-:W-:Y:S01]  /*0270*/  BAR.SYNC.DEFER_BLOCKING 0x0 ;  /* 0x0000000000007b1d */ /* 0x000fe20000010000 */
[----:B------:R-:W-:-:S05]  /*0280*/  ISETP.GT.U32.AND P0, PT, R2, 0x1f, PT ;  /* 0x0000001f0200780c */ /* 0x000fca0003f04070 */
        /* <DEDUP_REMOVED lines=59> */
[----:B------:R-:W-:-:S05]  /*0640*/  ISETP.NE.AND P1, PT, R2, RZ, PT ;  /* 0x000000ff0200720c */ /* 0x000fca0003f25270 */
        /* <DEDUP_REMOVED lines=10> */
[----:B------:R-:W-:Y:S06]  /*06f0*/  BAR.SYNC.DEFER_BLOCKING 0x0 ;  /* 0x0000000000007b1d */ /* 0x000fec0000010000 */
[----:B------:R-:W0:Y:S04]  /*0700*/  @!P1 LDS.64 R6, [R3] ;  /* 0x0000000003069984 */ /* 0x000e280000000a00 */
[----:B------:R-:W1:Y:S01]  /*0710*/  @!P1 LDS.64 R8, [UR4+0x8] ;  /* 0x00000804ff089984 */ /* 0x000e620008000a00 */
[----:B0-----:R-:W-:Y:S01]  /*0720*/  @!P1 IMAD.MOV.U32 R2, RZ, RZ, R7 ;  /* 0x000000ffff029224 */ /* 0x001fe200078e0007 */
[----:B-1----:R-:W-:Y:S01]  /*0730*/  @!P1 DSETP.MAX.AND P0, P2, R6, R8, PT ;  /* 0x000000080600922a */ /* 0x002fe20003a0f000 */
[----:B------:R-:W-:-:S05]  /*0740*/  @!P1 IMAD.MOV.U32 R11, RZ, RZ, R9 ;  /* 0x000000ffff0b9224 */ /* 0x000fca00078e0009 */
[----:B------:R-:W-:Y:S02]  /*0750*/  @!P1 FSEL R2, R2, R11, P0 ;  /* 0x0000000b02029208 */ /* 0x000fe40000000000 */
[----:B------:R-:W-:Y:S02]  /*0760*/  @!P1 LOP3.LUT R11, R11, 0x80000, RZ, 0xfc, !PT ;  /* 0x000800000b0b9812 */ /* 0x000fe400078efcff */
[----:B------:R-:W-:Y:S02]  /*0770*/  @!P1 SEL R4, R6, R8, P0 ;  /* 0x0000000806049207 */ /* 0x000fe40000000000 */
[----:B------:R-:W-:-:S05]  /*0780*/  @!P1 SEL R5, R11, R2, P2 ;  /* 0x000000020b059207 */ /* 0x000fca0001000000 */
[----:B------:R0:W-:Y:S01]  /*0790*/  @!P1 STS.64 [R3], R4 ;  /* 0x0000000403009388 */ /* 0x0001e20000000a00 */
[----:B------:R-:W-:Y:S06]  /*07a0*/  BAR.SYNC.DEFER_BLOCKING 0x0 ;  /* 0x0000000000007b1d */ /* 0x000fec0000010000 */
[----:B------:R-:W-:Y:S05]  /*07b0*/  @P1 EXIT ;  /* 0x000000000000194d */ /* 0x000fea0003800000 */
[----:B0-----:R-:W0:Y:S01]  /*07c0*/  LDS.64 R2, [UR4] ;  /* 0x00000004ff027984 */ /* 0x001e220008000a00 */
[----:B------:R-:W1:Y:S02]  /*07d0*/  LDC.64 R4, c[0x0][0x390] ;  /* 0x0000e400ff047b82 */ /* 0x000e640000000a00 */
[----:B-1----:R-:W-:-:S05]  /*07e0*/  IMAD.WIDE.U32 R4, R0, 0x8, R4 ;  /* 0x0000000800047825 */ /* 0x002fca00078e0004 */
[----:B0-----:R-:W-:Y:S01]  /*07f0*/  STG.E.64 desc[UR6][R4.64], R2 ;  /* 0x0000000204007986 */ /* 0x001fe2000c101b06 */
[----:B------:R-:W-:Y:S05]  /*0800*/  EXIT ;  /* 0x000000000000794d */ /* 0x000fea0003800000 */
.L_x_0:
[----:B------:R-:W-:-:S00]  /*0810*/  BRA `(.L_x_0) ;  /* 0xfffffffc00fc7947 */ /* 0x000fc0000383ffff */
[----:B------:R-:W-:-:S00]  /*0820*/  NOP ;  /* 0x0000000000007918 */ /* 0x000fc00000000000 */
        /* <DEDUP_REMOVED lines=13> */
.L_x_37:


//--------------------- .text._Z19compute_temperaturePKdPdS0_didd --------------------------
	.section	.text._Z19compute_temperaturePKdPdS0_didd,"ax",@progbits
	.align	128
        .global         _Z19compute_temperaturePKdPdS0_didd
        .type           _Z19compute_temperaturePKdPdS0_didd,@function
        .size           _Z19compute_temperaturePKdPdS0_didd,(.L_x_36 - _Z19compute_temperaturePKdPdS0_didd)
        .other          _Z19compute_temperaturePKdPdS0_didd,@"STO_CUDA_ENTRY STV_DEFAULT"
_Z19compute_temperaturePKdPdS0_didd:
.text._Z19compute_temperaturePKdPdS0_didd:
[----:B------:R-:W-:Y:S01]  /*0000*/  LDC R1, c[0x0][0x37c] ;  /* 0x0000df00ff017b82 */ /* 0x000fe20000000800 */
[----:B------:R-:W0:Y:S01]  /*0010*/  S2R R2, SR_TID.X ;  /* 0x0000000000027919 */ /* 0x000e220000002100 */
[----:B------:R-:W1:Y:S01]  /*0020*/  LDCU UR5, c[0x0][0x3a0] ;  /* 0x00007400ff0577ac */ /* 0x000e620008000800 */
[----:B------:R-:W0:Y:S01]  /*0030*/  S2R R5, SR_CTAID.X ;  /* 0x0000000000057919 */ /* 0x000e220000002500 */
[----:B------:R-:W2:Y:S01]  /*0040*/  LDCU.64 UR8, c[0x0][0x3b0] ;  /* 0x00007600ff0877ac */ /* 0x000ea20008000a00 */
[----:B------:R-:W3:Y:S01]  /*0050*/  S2R R6, SR_CTAID.Y ;  /* 0x0000000000067919 */ /* 0x000ee20000002600 */
[----:B------:R-:W4:Y:S01]  /*0060*/  LDCU.64 UR18, c[0x0][0x358] ;  /* 0x00006b00ff1277ac */ /* 0x000f220008000a00 */
[----:B------:R-:W3:Y:S01]  /*0070*/  S2R R3, SR_TID.Y ;  /* 0x0000000000037919 */ /* 0x000ee20000002200 */
[----:B--2---:R-:W-:Y:S02]  /*0080*/  IMAD.U32 R10, RZ, RZ, UR8 ;  /* 0x00000008ff0a7e24 */ /* 0x004fe4000f8e00ff */
[----:B------:R-:W-:-:S02]  /*0090*/  IMAD.U32 R11, RZ, RZ, UR9 ;  /* 0x00000009ff0b7e24 */ /* 0x000fc4000f8e00ff */
[----:B0-----:R-:W-:Y:S02]  /*00a0*/  IMAD R5, R5, 0x10, R2 ;  /* 0x0000001005057824 */ /* 0x001fe400078e0202 */
[----:B---3--:R-:W-:-:S04]  /*00b0*/  IMAD R6, R6, 0x10, R3 ;  /* 0x0000001006067824 */ /* 0x008fc800078e0203 */
[----:B-1----:R-:W-:Y:S01]  /*00c0*/  IMAD R8, R6, UR5, RZ ;  /* 0x0000000506087c24 */ /* 0x002fe2000f8e02ff */
[----:B------:R-:W-:-:S04]  /*00d0*/  VIMNMX R0, PT, PT, R5, R6, !PT ;  /* 0x0000000605007248 */ /* 0x000fc80007fe0100 */
[----:B------:R-:W-:Y:S01]  /*00e0*/  ISETP.GE.AND P1, PT, R0, UR5, PT ;  /* 0x0000000500007c0c */ /* 0x000fe2000bf26270 */
[----:B------:R-:W-:-:S12]  /*00f0*/  IMAD.IADD R0, R5, 0x1, R8 ;  /* 0x0000000105007824 */ /* 0x000fd800078e0208 */
[----:B------:R-:W0:Y:S02]  /*0100*/  @!P1 LDC.64 R12, c[0x0][0x380] ;  /* 0x0000e000ff0c9b82 */ /* 0x000e240000000a00 */
[----:B0-----:R-:W-:-:S05]  /*0110*/  @!P1 IMAD.WIDE R12, R0, 0x8, R12 ;  /* 0x00000008000c9825 */ /* 0x001fca00078e020c */
[----:B----4-:R-:W2:Y:S01]  /*0120*/  @!P1 LDG.E.64.CONSTANT R10, desc[UR18][R12.64] ;  /* 0x000000120c0a9981 */ /* 0x010ea2000c1e9b00 */
[----:B------:R-:W-:Y:S01]  /*0130*/  MOV R7, 0x400 ;  /* 0x0000040000077802 */ /* 0x000fe20000000f00 */
[----:B------:R-:W-:Y:S01]  /*0140*/  BSSY.RECONVERGENT B0, `(.L_x_1) ;  /* 0x0000026000007945 */ /* 0x000fe20003800200 */
[----:B------:R-:W-:Y:S01]  /*0150*/  ISETP.NE.AND P0, PT, R2, 0xf, PT ;  /* 0x0000000f0200780c */ /* 0x000fe20003f05270 */
[----:B------:R-:W0:Y:S02]  /*0160*/  S2R R4, SR_CgaCtaId ;  /* 0x0000000000047919 */ /* 0x000e240000008800 */
[----:B0-----:R-:W-:-:S05]  /*0170*/  LEA R7, R4, R7, 0x18 ;  /* 0x0000000704077211 */ /* 0x001fca00078ec0ff */
[----:B------:R-:W-:-:S04]  /*0180*/  IMAD R9, R3, 0x90, R7 ;  /* 0x0000009003097824 */ /* 0x000fc800078e0207 */
[----:B------:R-:W-:-:S05]  /*0190*/  IMAD R4, R2, 0x8, R9 ;  /* 0x0000000802047824 */ /* 0x000fca00078e0209 */
[----:B--2---:R0:W-:Y:S01]  /*01a0*/  STS.64 [R4+0x98], R10 ;  /* 0x0000980a04007388 */ /* 0x0041e20000000a00 */
[----:B------:R-:W-:Y:S05]  /*01b0*/  @!P0 BRA `(.L_x_2) ;  /* 0x0000000000408947 */ /* 0x000fea0003800000 */
[----:B------:R-:W-:-:S13]  /*01c0*/  ISETP.NE.AND P0, PT, R2, RZ, PT ;  /* 0x000000ff0200720c */ /* 0x000fda0003f05270 */
[----:B------:R-:W-:Y:S05]  /*01d0*/  @P0 BRA `(.L_x_3) ;  /* 0x0000000000700947 */ /* 0x000fea0003800000 */
[C---:B------:R-:W-:Y:S01]  /*01e0*/  ISETP.GT.AND P0, PT, R5.reuse, UR5, PT ;  /* 0x0000000505007c0c */ /* 0x040fe2000bf04270 */
[----:B0-----:R-:W-:Y:S01]  /*01f0*/  IMAD.U32 R10, RZ, RZ, UR8 ;  /* 0x00000008ff0a7e24 */ /* 0x001fe2000f8e00ff */
[----:B------:R-:W-:Y:S01]  /*0200*/  BSSY.RECONVERGENT B1, `(.L_x_4) ;  /* 0x0000009000017945 */ /* 0x000fe20003800200 */
[----:B------:R-:W-:Y:S01]  /*0210*/  IMAD.U32 R11, RZ, RZ, UR9 ;  /* 0x00000009ff0b7e24 */ /* 0x000fe2000f8e00ff */
[----:B------:R-:W-:-:S04]  /*0220*/  ISETP.EQ.OR P0, PT, R5, RZ, P0 ;  /* 0x000000ff0500720c */ /* 0x000fc80000702670 */
[----:B------:R-:W-:-:S13]  /*0230*/  ISETP.GE.OR P0, PT, R6, UR5, P0 ;  /* 0x0000000506007c0c */ /* 0x000fda0008706670 */
[----:B------:R-:W-:Y:S05]  /*0240*/  @P0 BRA `(.L_x_5) ;  /* 0x0000000000100947 */ /* 0x000fea0003800000 */
[----:B------:R-:W0:Y:S01]  /*0250*/  LDC.64 R10, c[0x0][0x380] ;  /* 0x0000e000ff0a7b82 */ /* 0x000e220000000a00 */
[----:B------:R-:W-:-:S04]  /*0260*/  VIADD R13, R0, 0xffffffff ;  /* 0xffffffff000d7836 */ /* 0x000fc80000000000 */
[----:B0-----:R-:W-:-:S06]  /*0270*/  IMAD.WIDE.U32 R10, R13, 0x8, R10 ;  /* 0x000000080d0a7825 */ /* 0x001fcc00078e000a */
[----:B------:R-:W5:Y:S02]  /*0280*/  LDG.E.64.CONSTANT R10, desc[UR18][R10.64] ;  /* 0x000000120a0a7981 */ /* 0x000f64000c1e9b00 */
.L_x_5:
[----:B------:R-:W-:Y:S05]  /*0290*/  BSYNC.RECONVERGENT B1 ;  /* 0x0000000000017941 */ /* 0x000fea0003800200 */
.L_x_4:
[----:B-----5:R1:W-:Y:S01]  /*02a0*/  STS.64 [R9+0x90], R10 ;  /* 0x0000900a09007388 */ /* 0x0203e20000000a00 */
[----:B------:R-:W-:Y:S05]  /*02b0*/  BRA `(.L_x_3) ;  /* 0x0000000000387947 */ /* 0x000fea0003800000 */
.L_x_2:
[----:B0-----:R-:W-:Y:S01]  /*02c0*/  VIADDMNMX R10, R5, 0x1, R6, !PT ;  /* 0x00000001050a7846 */ /* 0x001fe20007800106 */
[----:B------:R-:W-:Y:S01]  /*02d0*/  IMAD.U32 R11, RZ, RZ, UR9 ;  /* 0x00000009ff0b7e24 */ /* 0x000fe2000f8e00ff */
[----:B------:R-:W-:Y:S02]  /*02e0*/  BSSY.RECONVERGENT B1, `(.L_x_6) ;  /* 0x000000a000017945 */ /* 0x000fe40003800200 */
[----:B------:R-:W-:Y:S01]  /*02f0*/  ISETP.GE.AND P0, PT, R10, UR5, PT ;  /* 0x000000050a007c0c */ /* 0x000fe2000bf06270 */
[----:B------:R-:W-:-:S12]  /*0300*/  IMAD.U32 R10, RZ, RZ, UR8 ;  /* 0x00000008ff0a7e24 */ /* 0x000fd8000f8e00ff */
[----:B------:R-:W-:Y:S05]  /*0310*/  @P0 BRA `(.L_x_7) ;  /* 0x0000000000180947 */ /* 0x000fea0003800000 */
[----:B------:R-:W0:Y:S01]  /*0320*/  LDCU.64 UR6, c[0x0][0x380] ;  /* 0x00007000ff0677ac */ /* 0x000e220008000a00 */
[----:B------:R-:W-:-:S05]  /*0330*/  IADD3 R11, P0, PT, R5, R8, RZ ;  /* 0x00000008050b7210 */ /* 0x000fca0007f1e0ff */
[----:B------:R-:W-:Y:S01]  /*0340*/  IMAD.X R12, RZ, RZ, RZ, P0 ;  /* 0x000000ffff0c7224 */ /* 0x000fe200000e06ff */
[----:B0-----:R-:W-:-:S04]  /*0350*/  LEA R10, P0, R11, UR6, 0x3 ;  /* 0x000000060b0a7c11 */ /* 0x001fc8000f8018ff */
[----:B------:R-:W-:-:S06]  /*0360*/  LEA.HI.X R11, R11, UR7, R12, 0x3, P0 ;  /* 0x000000070b0b7c11 */ /* 0x000fcc00080f1c0c */
[----:B------:R-:W5:Y:S03]  /*0370*/  LDG.E.64.CONSTANT R10, desc[UR18][R10.64+0x8] ;  /* 0x000008120a0a7981 */ /* 0x000f66000c1e9b00 */
.L_x_7:
[----:B------:R-:W-:Y:S05]  /*0380*/  BSYNC.RECONVERGENT B1 ;  /* 0x0000000000017941 */ /* 0x000fea0003800200 */
.L_x_6:
[----:B-----5:R2:W-:Y:S02]  /*0390*/  STS.64 [R9+0x118], R10 ;  /* 0x0001180a09007388 */ /* 0x0205e40000000a00 */
.L_x_3:
[----:B------:R-:W-:Y:S05]  /*03a0*/  BSYNC.RECONVERGENT B0 ;  /* 0x0000000000007941 */ /* 0x000fea0003800200 */
.L_x_1:
[----:B------:R-:W-:Y:S01]  /*03b0*/  ISETP.NE.AND P0, PT, R3, 0xf, PT ;  /* 0x0000000f0300780c */ /* 0x000fe20003f05270 */
[----:B------:R-:W-:-:S12]  /*03c0*/  BSSY.RECONVERGENT B0, `(.L_x_8) ;  /* 0x0000020000007945 */ /* 0x000fd80003800200 */
[----:B------:R-:W-:Y:S05]  /*03d0*/  @!P0 BRA `(.L_x_9) ;  /* 0x0000000000448947 */ /* 0x000fea0003800000 */
[----:B------:R-:W-:-:S13]  /*03e0*/  ISETP.NE.AND P0, PT, R3, RZ, PT ;  /* 0x000000ff0300720c */ /* 0x000fda0003f05270 */
[----:B------:R-:W-:Y:S05]  /*03f0*/  @P0 BRA `(.L_x_10) ;  /* 0x0000000000700947 */ /* 0x000fea0003800000 */
[C---:B------:R-:W-:Y:S01]  /*0400*/  ISETP.GT.AND P0, PT, R6.reuse, UR5, PT ;  /* 0x0000000506007c0c */ /* 0x040fe2000bf04270 */
[----:B012---:R-:W-:Y:S01]  /*0410*/  IMAD.U32 R10, RZ, RZ, UR8 ;  /* 0x00000008ff0a7e24 */ /* 0x007fe2000f8e00ff */
[----:B------:R-:W-:Y:S01]  /*0420*/  BSSY.RECONVERGENT B1, `(.L_x_11) ;  /* 0x000000a000017945 */ /* 0x000fe20003800200 */
[----:B------:R-:W-:Y:S01]  /*0430*/  IMAD.U32 R11, RZ, RZ, UR9 ;  /* 0x00000009ff0b7e24 */ /* 0x000fe2000f8e00ff */
[----:B------:R-:W-:Y:S01]  /*0440*/  ISETP.EQ.OR P0, PT, R6, RZ, P0 ;  /* 0x000000ff0600720c */ /* 0x000fe20000702670 */
[----:B------:R-:W-:-:S03]  /*0450*/  IMAD R13, R2, 0x8, R7 ;  /* 0x00000008020d7824 */ /* 0x000fc600078e0207 */
[----:B------:R-:W-:-:S13]  /*0460*/  ISETP.GE.OR P0, PT, R5, UR5, P0 ;  /* 0x0000000505007c0c */ /* 0x000fda0008706670 */
[----:B------:R-:W-:Y:S05]  /*0470*/  @P0 BRA `(.L_x_12) ;  /* 0x0000000000100947 */ /* 0x000fea0003800000 */
[----:B------:R-:W0:Y:S01]  /*0480*/  LDC.64 R10, c[0x0][0x380] ;  /* 0x0000e000ff0a7b82 */ /* 0x000e220000000a00 */
[----:B------:R-:W-:-:S05]  /*0490*/  IADD3 R9, PT, PT, R5, -UR5, R8 ;  /* 0x8000000505097c10 */ /* 0x000fca000fffe008 */
[----:B0-----:R-:W-:-:S06]  /*04a0*/  IMAD.WIDE.U32 R10, R9, 0x8, R10 ;  /* 0x00000008090a7825 */ /* 0x001fcc00078e000a */
[----:B------:R-:W5:Y:S02]  /*04b0*/  LDG.E.64.CONSTANT R10, desc[UR18][R10.64] ;  /* 0x000000120a0a7981 */ /* 0x000f64000c1e9b00 */
.L_x_12:
[----:B------:R-:W-:Y:S05]  /*04c0*/  BSYNC.RECONVERGENT B1 ;  /* 0x0000000000017941 */ /* 0x000fea0003800200 */
.L_x_11:
[----:B-----5:R3:W-:Y:S01]  /*04d0*/  STS.64 [R13+0x8], R10 ;  /* 0x0000080a0d007388 */ /* 0x0207e20000000a00 */
[----:B------:R-:W-:Y:S05]  /*04e0*/  BRA `(.L_x_10) ;  /* 0x0000000000347947 */ /* 0x000fea0003800000 */
.L_x_9:
[----:B-12---:R-:W-:Y:S01]  /*04f0*/  VIADDMNMX R9, R6, 0x1, R5, !PT ;  /* 0x0000000106097846 */ /* 0x006fe20007800105 */
[----:B0-----:R-:W-:Y:S01]  /*0500*/  IMAD.U32 R10, RZ, RZ, UR8 ;  /* 0x00000008ff0a7e24 */ /* 0x001fe2000f8e00ff */
[----:B------:R-:W-:Y:S01]  /*0510*/  BSSY.RECONVERGENT B1, `(.L_x_13) ;  /* 0x0000009000017945 */ /* 0x000fe20003800200 */
[----:B------:R-:W-:Y:S01]  /*0520*/  IMAD.U32 R11, RZ, RZ, UR9 ;  /* 0x00000009ff0b7e24 */ /* 0x000fe2000f8e00ff */
[----:B------:R-:W-:Y:S01]  /*0530*/  ISETP.GE.AND P0, PT, R9, UR5, PT ;  /* 0x0000000509007c0c */ /* 0x000fe2000bf06270 */
[----:B------:R-:W-:-:S12]  /*0540*/  IMAD R13, R2, 0x8, R7 ;  /* 0x00000008020d7824 */ /* 0x000fd800078e0207 */
[----:B------:R-:W-:Y:S05]  /*0550*/  @P0 BRA `(.L_x_14) ;  /* 0x0000000000100947 */ /* 0x000fea0003800000 */
[----:B------:R-:W0:Y:S01]  /*0560*/  LDC.64 R10, c[0x0][0x380] ;  /* 0x0000e000ff0a7b82 */ /* 0x000e220000000a00 */
[----:B------:R-:W-:-:S04]  /*0570*/  VIADD R9, R0, UR5 ;  /* 0x0000000500097c36 */ /* 0x000fc80008000000 */
[----:B0-----:R-:W-:-:S06]  /*0580*/  IMAD.WIDE.U32 R10, R9, 0x8, R10 ;  /* 0x00000008090a7825 */ /* 0x001fcc00078e000a */
[----:B------:R-:W5:Y:S02]  /*0590*/  LDG.E.64.CONSTANT R10, desc[UR18][R10.64] ;  /* 0x000000120a0a7981 */ /* 0x000f64000c1e9b00 */
.L_x_14:
[----:B------:R-:W-:Y:S05]  /*05a0*/  BSYNC.RECONVERGENT B1 ;  /* 0x0000000000017941 */ /* 0x000fea0003800200 */
.L_x_13:
[----:B-----5:R0:W-:Y:S02]  /*05b0*/  STS.64 [R13+0x998], R10 ;  /* 0x0009980a0d007388 */ /* 0x0201e40000000a00 */
.L_x_10:
[----:B------:R-:W-:Y:S05]  /*05c0*/  BSYNC.RECONVERGENT B0 ;  /* 0x0000000000007941 */ /* 0x000fea0003800200 */
.L_x_8:
[----:B------:R-:W-:Y:S01]  /*05d0*/  LOP3.LUT P0, RZ, R2, R3, RZ, 0xfc, !PT ;  /* 0x0000000302ff7212 */ /* 0x000fe2000780fcff */
[----:B------:R-:W-:-:S12]  /*05e0*/  BSSY.RECONVERGENT B0, `(.L_x_15) ;  /* 0x0000011000007945 */ /* 0x000fd80003800200 */
[----:B------:R-:W-:Y:S05]  /*05f0*/  @P0 BRA `(.L_x_16) ;  /* 0x00000000003c0947 */ /* 0x000fea0003800000 */
[----:B------:R-:W-:Y:S01]  /*0600*/  ISETP.NE.AND P0, PT, R6, RZ, PT ;  /* 0x000000ff0600720c */ /* 0x000fe20003f05270 */
[----:B0123--:R-:W-:Y:S01]  /*0610*/  IMAD.U32 R10, RZ, RZ, UR8 ;  /* 0x00000008ff0a7e24 */ /* 0x00ffe2000f8e00ff */
[----:B------:R-:W-:Y:S01]  /*0620*/  BSSY.RECONVERGENT B1, `(.L_x_17) ;  /* 0x000000b000017945 */ /* 0x000fe20003800200 */
[----:B------:R-:W-:Y:S01]  /*0630*/  IMAD.U32 R11, RZ, RZ, UR9 ;  /* 0x00000009ff0b7e24 */ /* 0x000fe2000f8e00ff */
[----:B------:R-:W-:-:S04]  /*0640*/  ISETP.EQ.OR P0, PT, R5, RZ, !P0 ;  /* 0x000000ff0500720c */ /* 0x000fc80004702670 */
[----:B------:R-:W-:-:S04]  /*0650*/  ISETP.GT.OR P0, PT, R5, UR5, P0 ;  /* 0x0000000505007c0c */ /* 0x000fc80008704670 */
[----:B------:R-:W-:-:S13]  /*0660*/  ISETP.GT.OR P0, PT, R6, UR5, P0 ;  /* 0x0000000506007c0c */ /* 0x000fda0008704670 */
[----:B------:R-:W-:Y:S05]  /*0670*/  @P0 BRA `(.L_x_18) ;  /* 0x0000000000140947 */ /* 0x000fea0003800000 */
[----:B------:R-:W0:Y:S01]  /*0680*/  LDC.64 R10, c[0x0][0x380] ;  /* 0x0000e000ff0a7b82 */ /* 0x000e220000000a00 */
[----:B------:R-:W-:-:S05]  /*0690*/  IADD3 R9, PT, PT, R5, -UR5, R8 ;  /* 0x8000000505097c10 */ /* 0x000fca000fffe008 */
[----:B------:R-:W-:-:S04]  /*06a0*/  VIADD R9, R9, 0xffffffff ;  /* 0xffffffff09097836 */ /* 0x000fc80000000000 */
[----:B0-----:R-:W-:-:S06]  /*06b0*/  IMAD.WIDE.U32 R10, R9, 0x8, R10 ;  /* 0x00000008090a7825 */ /* 0x001fcc00078e000a */
[----:B------:R-:W5:Y:S02]  /*06c0*/  LDG.E.64.CONSTANT R10, desc[UR18][R10.64] ;  /* 0x000000120a0a7981 */ /* 0x000f64000c1e9b00 */
.L_x_18:
[----:B------:R-:W-:Y:S05]  /*06d0*/  BSYNC.RECONVERGENT B1 ;  /* 0x0000000000017941 */ /* 0x000fea0003800200 */
.L_x_17:
[----:B-----5:R4:W-:Y:S02]  /*06e0*/  STS.64 [R7], R10 ;  /* 0x0000000a07007388 */ /* 0x0209e40000000a00 */
.L_x_16:
[----:B------:R-:W-:Y:S05]  /*06f0*/  BSYNC.RECONVERGENT B0 ;  /* 0x0000000000007941 */ /* 0x000fea0003800200 */
.L_x_15:
[----:B------:R-:W-:Y:S01]  /*0700*/  ISETP.NE.AND P0, PT, R3, RZ, PT ;  /* 0x000000ff0300720c */ /* 0x000fe20003f05270 */
[----:B------:R-:W-:Y:S03]  /*0710*/  BSSY.RECONVERGENT B0, `(.L_x_19) ;  /* 0x0000014000007945 */ /* 0x000fe60003800200 */
[----:B------:R-:W-:-:S13]  /*0720*/  ISETP.NE.OR P0, PT, R2, 0xf, P0 ;  /* 0x0000000f0200780c */ /* 0x000fda0000705670 */
[----:B------:R-:W-:Y:S05]  /*0730*/  @P0 BRA `(.L_x_20) ;  /* 0x0000000000440947 */ /* 0x000fea0003800000 */
[----:B-12---:R-:W-:Y:S01]  /*0740*/  VIADD R9, R5, 0x1 ;  /* 0x0000000105097836 */ /* 0x006fe20000000000 */
[----:B------:R-:W-:Y:S01]  /*0750*/  BSSY.RECONVERGENT B1, `(.L_x_21) ;  /* 0x000000e000017945 */ /* 0x000fe20003800200 */
[----:B0--34-:R-:W-:Y:S02]  /*0760*/  IMAD.U32 R10, RZ, RZ, UR8 ;  /* 0x00000008ff0a7e24 */ /* 0x019fe4000f8e00ff */
[----:B------:R-:W-:Y:S01]  /*0770*/  IMAD.U32 R11, RZ, RZ, UR9 ;  /* 0x00000009ff0b7e24 */ /* 0x000fe2000f8e00ff */
[----:B------:R-:W-:-:S04]  /*0780*/  ISETP.GE.AND P0, PT, R9, UR5, PT ;  /* 0x0000000509007c0c */ /* 0x000fc8000bf06270 */
[----:B------:R-:W-:-:S04]  /*0790*/  ISETP.EQ.OR P0, PT, R6, RZ, P0 ;  /* 0x000000ff0600720c */ /* 0x000fc80000702670 */
[----:B------:R-:W-:-:S13]  /*07a0*/  ISETP.GT.OR P0, PT, R6, UR5, P0 ;  /* 0x0000000506007c0c */ /* 0x000fda0008704670 */
[----:B------:R-:W-:Y:S05]  /*07b0*/  @P0 BRA `(.L_x_22) ;  /* 0x00000000001c0947 */ /* 0x000fea0003800000 */
[----:B------:R-:W0:Y:S01]  /*07c0*/  LDCU.64 UR6, c[0x0][0x380] ;  /* 0x00007000ff0677ac */ /* 0x000e220008000a00 */
[----:B------:R-:W-:-:S05]  /*07d0*/  VIADD R10, R8, -UR5 ;  /* 0x80000005080a7c36 */ /* 0x000fca0008000000 */
[----:B------:R-:W-:-:S05]  /*07e0*/  IADD3 R9, P0, PT, R5, R10, RZ ;  /* 0x0000000a05097210 */ /* 0x000fca0007f1e0ff */
[----:B------:R-:W-:Y:S01]  /*07f0*/  IMAD.X R12, RZ, RZ, RZ, P0 ;  /* 0x000000ffff0c7224 */ /* 0x000fe200000e06ff */
[----:B0-----:R-:W-:-:S04]  /*0800*/  LEA R10, P0, R9, UR6, 0x3 ;  /* 0x00000006090a7c11 */ /* 0x001fc8000f8018ff */
[----:B------:R-:W-:-:S06]  /*0810*/  LEA.HI.X R11, R9, UR7, R12, 0x3, P0 ;  /* 0x00000007090b7c11 */ /* 0x000fcc00080f1c0c */
[----:B------:R-:W5:Y:S03]  /*0820*/  LDG.E.64.CONSTANT R10, desc[UR18][R10.64+0x8] ;  /* 0x000008120a0a7981 */ /* 0x000f66000c1e9b00 */
.L_x_22:
[----:B------:R-:W-:Y:S05]  /*0830*/  BSYNC.RECONVERGENT B1 ;  /* 0x0000000000017941 */ /* 0x000fea0003800200 */
.L_x_21:
[----:B-----5:R0:W-:Y:S02]  /*0840*/  STS.64 [R7+0x88], R10 ;  /* 0x0000880a07007388 */ /* 0x0201e40000000a00 */
.L_x_20:
[----:B------:R-:W-:Y:S05]  /*0850*/  BSYNC.RECONVERGENT B0 ;  /* 0x0000000000007941 */ /* 0x000fea0003800200 */
.L_x_19:
[----:B------:R-:W-:Y:S01]  /*0860*/  ISETP.NE.AND P0, PT, R3, 0xf, PT ;  /* 0x0000000f0300780c */ /* 0x000fe20003f05270 */
[----:B------:R-:W-:Y:S03]  /*0870*/  BSSY.RECONVERGENT B0, `(.L_x_23) ;  /* 0x0000025000007945 */ /* 0x000fe60003800200 */
[----:B------:R-:W-:-:S13]  /*0880*/  ISETP.NE.OR P2, PT, R2, RZ, P0 ;  /* 0x000000ff0200720c */ /* 0x000fda0000745670 */
[----:B------:R-:W-:Y:S05]  /*0890*/  @P2 BRA `(.L_x_24) ;  /* 0x0000000000402947 */ /* 0x000fea0003800000 */
[C---:B------:R-:W-:Y:S01]  /*08a0*/  ISETP.GT.AND P0, PT, R5.reuse, UR5, PT ;  /* 0x0000000505007c0c */ /* 0x040fe2000bf04270 */
[----:B------:R-:W-:Y:S01]  /*08b0*/  VIADD R2, R6, 0x1 ;  /* 0x0000000106027836 */ /* 0x000fe20000000000 */
[----:B------:R-:W-:Y:S01]  /*08c0*/  BSSY.RECONVERGENT B1, `(.L_x_25) ;  /* 0x000000b000017945 */ /* 0x000fe20003800200 */
[----:B------:R-:W-:Y:S01]  /*08d0*/  IMAD.U32 R3, RZ, RZ, UR9 ;  /* 0x00000009ff037e24 */ /* 0x000fe2000f8e00ff */
[----:B------:R-:W-:-:S04]  /*08e0*/  ISETP.EQ.OR P0, PT, R5, RZ, P0 ;  /* 0x000000ff0500720c */ /* 0x000fc80000702670 */
[----:B------:R-:W-:Y:S01]  /*08f0*/  ISETP.GE.OR P0, PT, R2, UR5, P0 ;  /* 0x0000000502007c0c */ /* 0x000fe20008706670 */
[----:B------:R-:W-:-:S12]  /*0900*/  IMAD.U32 R2, RZ, RZ, UR8 ;  /* 0x00000008ff027e24 */ /* 0x000fd8000f8e00ff */
[----:B------:R-:W-:Y:S05]  /*0910*/  @P0 BRA `(.L_x_26) ;  /* 0x0000000000140947 */ /* 0x000fea0003800000 */
[----:B------:R-:W0:Y:S01]  /*0920*/  LDC.64 R2, c[0x0][0x380] ;  /* 0x0000e000ff027b82 */ /* 0x000e220000000a00 */
[----:B------:R-:W-:-:S05]  /*0930*/  IADD3 R8, PT, PT, R5, UR5, R8 ;  /* 0x0000000505087c10 */ /* 0x000fca000fffe008 */
[----:B-12---:R-:W-:-:S04]  /*0940*/  VIADD R9, R8, 0xffffffff ;  /* 0xffffffff08097836 */ /* 0x006fc80000000000 */
[----:B0-----:R-:W-:-:S06]  /*0950*/  IMAD.WIDE.U32 R2, R9, 0x8, R2 ;  /* 0x0000000809027825 */ /* 0x001fcc00078e0002 */
[----:B------:R-:W5:Y:S02]  /*0960*/  LDG.E.64.CONSTANT R2, desc[UR18][R2.64] ;  /* 0x0000001202027981 */ /* 0x000f64000c1e9b00 */
.L_x_26:
[----:B------:R-:W-:Y:S05]  /*0970*/  BSYNC.RECONVERGENT B1 ;  /* 0x0000000000017941 */ /* 0x000fea0003800200 */
.L_x_25:
[----:B-----5:R0:W-:Y:S01]  /*0980*/  STS.64 [R7+0x990], R2 ;  /* 0x0009900207007388 */ /* 0x0201e20000000a00 */
[----:B------:R-:W-:Y:S05]  /*0990*/  BRA `(.L_x_27) ;  /* 0x0000000000487947 */ /* 0x000fea0003800000 */
.L_x_24:
[----:B------:R-:W-:-:S13]  /*09a0*/  ISETP.NE.OR P0, PT, R2, 0xf, P0 ;  /* 0x0000000f0200780c */ /* 0x000fda0000705670 */
[----:B------:R-:W-:Y:S05]  /*09b0*/  @P0 BRA `(.L_x_27) ;  /* 0x0000000000400947 */ /* 0x000fea0003800000 */
[----:B------:R-:W-:Y:S01]  /*09c0*/  VIADD R2, R6, 0x1 ;  /* 0x0000000106027836 */ /* 0x000fe20000000000 */
[----:B------:R-:W-:Y:S01]  /*09d0*/  BSSY.RECONVERGENT B1, `(.L_x_28) ;  /* 0x000000d000017945 */ /* 0x000fe20003800200 */
[----:B------:R-:W-:-:S03]  /*09e0*/  IMAD.U32 R3, RZ, RZ, UR9 ;  /* 0x00000009ff037e24 */ /* 0x000fc6000f8e00ff */
[----:B------:R-:W-:-:S04]  /*09f0*/  VIADDMNMX R2, R5, 0x1, R2, !PT ;  /* 0x0000000105027846 */ /* 0x000fc80007800102 */
[----:B------:R-:W-:Y:S01]  /*0a00*/  ISETP.GE.AND P0, PT, R2, UR5, PT ;  /* 0x0000000502007c0c */ /* 0x000fe2000bf06270 */
[----:B------:R-:W-:-:S12]  /*0a10*/  IMAD.U32 R2, RZ, RZ, UR8 ;  /* 0x00000008ff027e24 */ /* 0x000fd8000f8e00ff */
[----:B------:R-:W-:Y:S05]  /*0a20*/  @P0 BRA `(.L_x_29) ;  /* 0x00000000001c0947 */ /* 0x000fea0003800000 */
[----:B------:R-:W0:Y:S01]  /*0a30*/  LDCU.64 UR6, c[0x0][0x380] ;  /* 0x00007000ff0677ac */ /* 0x000e220008000a00 */
[----:B------:R-:W-:-:S05]  /*0a40*/  VIADD R8, R8, UR5 ;  /* 0x0000000508087c36 */ /* 0x000fca0008000000 */
[----:B------:R-:W-:-:S04]  /*0a50*/  IADD3 R8, P0, PT, R5, R8, RZ ;  /* 0x0000000805087210 */ /* 0x000fc80007f1e0ff */
[----:B------:R-:W-:Y:S02]  /*0a60*/  IADD3.X R3, PT, PT, RZ, RZ, RZ, P0, !PT ;  /* 0x000000ffff037210 */ /* 0x000fe400007fe4ff */
[----:B0-----:R-:W-:-:S04]  /*0a70*/  LEA R2, P0, R8, UR6, 0x3 ;  /* 0x0000000608027c11 */ /* 0x001fc8000f8018ff */
[----:B------:R-:W-:-:S06]  /*0a80*/  LEA.HI.X R3, R8, UR7, R3, 0x3, P0 ;  /* 0x0000000708037c11 */ /* 0x000fcc00080f1c03 */
[----:B------:R-:W5:Y:S03]  /*0a90*/  LDG.E.64.CONSTANT R2, desc[UR18][R2.64+0x8] ;  /* 0x0000081202027981 */ /* 0x000f66000c1e9b00 */
.L_x_29:
[----:B------:R-:W-:Y:S05]  /*0aa0*/  BSYNC.RECONVERGENT B1 ;  /* 0x0000000000017941 */ /* 0x000fea0003800200 */
.L_x_28:
[----:B-----5:R0:W-:Y:S02]  /*0ab0*/  STS.64 [R7+0xa18], R2 ;  /* 0x000a180207007388 */ /* 0x0201e40000000a00 */
.L_x_27:
[----:B------:R-:W-:Y:S05]  /*0ac0*/  BSYNC.RECONVERGENT B0 ;  /* 0x0000000000007941 */ /* 0x000fea0003800200 */
.L_x_23:
[----:B------:R-:W-:Y:S06]  /*0ad0*/  BAR.SYNC.DEFER_BLOCKING 0x0 ;  /* 0x0000000000007b1d */ /* 0x000fec0000010000 */
[----:B------:R-:W-:Y:S05]  /*0ae0*/  @P1 EXIT ;  /* 0x000000000000194d */ /* 0x000fea0003800000 */
[----:B------:R-:W-:-:S06]  /*0af0*/  UIADD3 UR4, UPT, UPT, UR5, -0x1, URZ ;  /* 0xffffffff05047890 */ /* 0x000fcc000fffe0ff */
[----:B------:R-:W-:-:S04]  /*0b00*/  ISETP.NE.AND P0, PT, R5, UR4, PT ;  /* 0x0000000405007c0c */ /* 0x000fc8000bf05270 */
[----:B------:R-:W-:-:S04]  /*0b10*/  ISETP.NE.AND P0, PT, R5, RZ, P0 ;  /* 0x000000ff0500720c */ /* 0x000fc80000705270 */
[----:B------:R-:W-:-:S04]  /*0b20*/  ISETP.NE.AND P0, PT, R6, RZ, P0 ;  /* 0x000000ff0600720c */ /* 0x000fc80000705270 */
[----:B------:R-:W-:-:S13]  /*0b30*/  ISETP.NE.AND P0, PT, R6, UR4, P0 ;  /* 0x0000000406007c0c */ /* 0x000fda0008705270 */
[----:B0-----:R-:W0:Y:S08]  /*0b40*/  @!P0 LDC.64 R2, c[0x0][0x388] ;  /* 0x0000e200ff028b82 */ /* 0x001e300000000a00 */
[----:B----4-:R-:W4:Y:S01]  /*0b50*/  @!P0 LDC.64 R6, c[0x0][0x3b0] ;  /* 0x0000ec00ff068b82 */ /* 0x010f220000000a00 */
[----:B0-----:R-:W-:-:S05]  /*0b60*/  @!P0 IMAD.WIDE R2, R0, 0x8, R2 ;  /* 0x0000000800028825 */ /* 0x001fca00078e0202 */
[----:B----4-:R0:W-:Y:S01]  /*0b70*/  @!P0 STG.E.64 desc[UR18][R2.64], R6 ;  /* 0x0000000602008986 */ /* 0x0101e2000c101b12 */
[----:B------:R-:W-:Y:S05]  /*0b80*/  @!P0 EXIT ;  /* 0x000000000000894d */ /* 0x000fea0003800000 */
[----:B------:R-:W4:Y:S01]  /*0b90*/  LDCU UR4, c[0x0][0x39c] ;  /* 0x00007380ff0477ac */ /* 0x000f220008000800 */
[----:B0-----:R-:W0:Y:S01]  /*0ba0*/  LDC.64 R2, c[0x0][0x398] ;  /* 0x0000e600ff027b82 */ /* 0x001e220000000a00 */
[----:B------:R-:W-:Y:S01]  /*0bb0*/  IMAD.MOV.U32 R6, RZ, RZ, 0x1 ;  /* 0x00000001ff067424 */ /* 0x000fe200078e00ff */
[----:B---3--:R3:W0:Y:S06]  /*0bc0*/  LDS.64 R12, [R4+0xa0] ;  /* 0x0000a000040c7984 */ /* 0x00862c0000000a00 */
[----:B-12---:R-:W1:Y:S01]  /*0bd0*/  LDC.64 R10, c[0x0][0x3a8] ;  /* 0x0000ea00ff0a7b82 */ /* 0x006e620000000a00 */
[----:B----4-:R-:W0:Y:S01]  /*0be0*/  MUFU.RCP64H R7, UR4 ;  /* 0x0000000400077d08 */ /* 0x010e220008001800 */
[----:B-1----:R-:W-:-:S02]  /*0bf0*/  DMUL R10, R10, R10 ;  /* 0x0000000a0a0a7228 */ /* 0x002fc40000000000 */
[----:B0-----:R-:W-:-:S08]  /*0c00*/  DFMA R8, R6, -R2, 1 ;  /* 0x3ff000000608742b */ /* 0x001fd00000000802 */
[----:B------:R-:W-:Y:S01]  /*0c10*/  DFMA R8, R8, R8, R8 ;  /* 0x000000080808722b */ /* 0x000fe20000000008 */
[----:B------:R-:W-:Y:S02]  /*0c20*/  R2UR UR20, R10 ;  /* 0x000000000a1472ca */ /* 0x000fe400000e0000 */
[----:B------:R-:W-:Y:S02]  /*0c30*/  R2UR UR21, R11 ;  /* 0x000000000b1572ca */ /* 0x000fe400000e0000 */
[----:B------:R3:W0:Y:S03]  /*0c40*/  LDS.64 R10, [R4+0x8] ;  /* 0x00000800040a7984 */ /* 0x0006260000000a00 */
[----:B------:R-:W-:-:S08]  /*0c50*/  DFMA R8, R6, R8, R6 ;  /* 0x000000080608722b */ /* 0x000fd00000000006 */
[----:B------:R-:W-:-:S08]  /*0c60*/  DFMA R6, R8, -R2, 1 ;  /* 0x3ff000000806742b */ /* 0x000fd00000000802 */
[----:B------:R-:W-:Y:S02]  /*0c70*/  DFMA R14, R8, R6, R8 ;  /* 0x00000006080e722b */ /* 0x000fe40000000008 */
[----:B------:R3:W1:Y:S04]  /*0c80*/  LDS.64 R6, [R4+0x128] ;  /* 0x0001280004067984 */ /* 0x0006680000000a00 */
[----:B------:R3:W2:Y:S02]  /*0c90*/  LDS.64 R8, [R4+0x90] ;  /* 0x0000900004087984 */ /* 0x0006a40000000a00 */
[----:B------:R-:W-:-:S08]  /*0ca0*/  DMUL R16, R14, UR20 ;  /* 0x000000140e107c28 */ /* 0x000fd00008000000 */
[----:B------:R-:W-:-:S08]  /*0cb0*/  DFMA R2, R16, -R2, UR20 ;  /* 0x0000001410027e2b */ /* 0x000fd00008000802 */
[----:B------:R-:W-:Y:S01]  /*0cc0*/  DFMA R2, R14, R2, R16 ;  /* 0x000000020e02722b */ /* 0x000fe20000000010 */
[----:B------:R-:W-:Y:S02]  /*0cd0*/  IMAD.U32 R15, RZ, RZ, UR21 ;  /* 0x00000015ff0f7e24 */ /* 0x000fe4000f8e00ff */
[----:B------:R-:W-:-:S03]  /*0ce0*/  IMAD.U32 R14, RZ, RZ, UR20 ;  /* 0x00000014ff0e7e24 */ /* 0x000fc6000f8e00ff */
[----:B------:R-:W-:-:S04]  /*0cf0*/  FSETP.GEU.AND P1, PT, |R15|, 6.5827683646048100446e-37, PT ;  /* 0x036000000f00780b */ /* 0x000fc80003f2e200 */
[----:B------:R-:W-:-:S05]  /*0d00*/  FFMA R5, RZ, UR4, R3 ;  /* 0x00000004ff057c23 */ /* 0x000fca0008000003 */
[----:B------:R-:W-:-:S13]  /*0d10*/  FSETP.GT.AND P0, PT, |R5|, 1.469367938527859385e-39, PT ;  /* 0x001000000500780b */ /* 0x000fda0003f04200 */
[----:B0123--:R-:W-:Y:S05]  /*0d20*/  @P0 BRA P1, `(.L_x_30) ;  /* 0x0000000000100947 */ /* 0x00ffea0000800000 */
[----:B------:R-:W-:-:S07]  /*0d30*/  MOV R2, 0xd50 ;  /* 0x00000d5000027802 */ /* 0x000fce0000000f00 */
[----:B------:R-:W-:Y:S05]  /*0d40*/  CALL.REL.NOINC `($__internal_0_$__cuda_sm20_div_rn_f64_full) ;  /* 0x0000000000387944 */ /* 0x000fea0003c00000 */
[----:B------:R-:W-:Y:S02]  /*0d50*/  IMAD.U32 R2, RZ, RZ, UR4 ;  /* 0x00000004ff027e24 */ /* 0x000fe4000f8e00ff */
[----:B------:R-:W-:-:S07]  /*0d60*/  IMAD.U32 R3, RZ, RZ, UR5 ;  /* 0x00000005ff037e24 */ /* 0x000fce000f8e00ff */
.L_x_30:
[----:B------:R-:W0:Y:S02]  /*0d70*/  LDC.64 R4, c[0x0][0x390] ;  /* 0x0000e400ff047b82 */ /* 0x000e240000000a00 */
[----:B0-----:R-:W-:-:S06]  /*0d80*/  IMAD.WIDE R4, R0, 0x8, R4 ;  /* 0x0000000800047825 */ /* 0x001fcc00078e0204 */
[----:B------:R-:W2:Y:S01]  /*0d90*/  LDG.E.64.CONSTANT R4, desc[UR18][R4.64] ;  /* 0x0000001204047981 */ /* 0x000ea2000c1e9b00 */
[----:B------:R-:W-:-:S08]  /*0da0*/  DADD R6, R10, R6 ;  /* 0x000000000a067229 */ /* 0x000fd00000000006 */
[----:B------:R-:W-:Y:S01]  /*0db0*/  DADD R6, R8, R6 ;  /* 0x0000000008067229 */ /* 0x000fe20000000006 */
[----:B------:R-:W0:Y:S07]  /*0dc0*/  LDC.64 R8, c[0x0][0x388] ;  /* 0x0000e200ff087b82 */ /* 0x000e2e0000000a00 */
[----:B------:R-:W-:Y:S01]  /*0dd0*/  DADD R6, R12, R6 ;  /* 0x000000000c067229 */ /* 0x000fe20000000006 */
[----:B0-----:R-:W-:-:S07]  /*0de0*/  IMAD.WIDE R8, R0, 0x8, R8 ;  /* 0x0000000800087825 */ /* 0x001fce00078e0208 */
[----:B--2---:R-:W-:-:S08]  /*0df0*/  DFMA R6, R4, R2, R6 ;  /* 0x000000020406722b */ /* 0x004fd00000000006 */
[----:B------:R-:W-:-:S07]  /*0e00*/  DMUL R6, R6, 0.25 ;  /* 0x3fd0000006067828 */ /* 0x000fce0000000000 */
[----:B------:R-:W-:Y:S01]  /*0e10*/  STG.E.64 desc[UR18][R8.64], R6 ;  /* 0x0000000608007986 */ /* 0x000fe2000c101b12 */
[----:B------:R-:W-:Y:S05]  /*0e20*/  EXIT ;  /* 0x000000000000794d */ /* 0x000fea0003800000 */
        .weak           $__internal_0_$__cuda_sm20_div_rn_f64_full
        .type           $__internal_0_$__cuda_sm20_div_rn_f64_full,@function
        .size           $__internal_0_$__cuda_sm20_div_rn_f64_full,(.L_x_36 - $__internal_0_$__cuda_sm20_div_rn_f64_full)
$__internal_0_$__cuda_sm20_div_rn_f64_full:
[----:B------:R-:W0:Y:S01]  /*0e30*/  LDCU.64 UR16, c[0x0][0x398] ;  /* 0x00007300ff1077ac */ /* 0x000e220008000a00 */
[----:B------:R-:W-:Y:S02]  /*0e40*/  IMAD.MOV.U32 R18, RZ, RZ, 0x0 ;  /* 0x00000000ff127424 */ /* 0x000fe400078e00ff */
[----:B------:R-:W-:Y:S01]  /*0e50*/  IMAD.MOV.U32 R19, RZ, RZ, 0x40000000 ;  /* 0x40000000ff137424 */ /* 0x000fe200078e00ff */
[----:B------:R-:W-:Y:S01]  /*0e60*/  UMOV UR7, UR21 ;  /* 0x0000001500077c82 */ /* 0x000fe20008000000 */
[----:B------:R-:W-:Y:S01]  /*0e70*/  UMOV UR13, 0x1ca00000 ;  /* 0x1ca00000000d7882 */ /* 0x000fe20000000000 */
[----:B------:R-:W-:Y:S01]  /*0e80*/  ULOP3.LUT UR12, UR7, 0x7ff00000, URZ, 0xc0, !UPT ;  /* 0x7ff00000070c7892 */ /* 0x000fe2000f8ec0ff */
[----:B------:R-:W-:Y:S02]  /*0e90*/  UMOV UR6, UR20 ;  /* 0x0000001400067c82 */ /* 0x000fe40008000000 */
[----:B------:R-:W-:Y:S02]  /*0ea0*/  UMOV UR22, UR6 ;  /* 0x0000000600167c82 */ /* 0x000fe40008000000 */
[----:B------:R-:W-:-:S02]  /*0eb0*/  IMAD.U32 R16, RZ, RZ, UR22 ;  /* 0x00000016ff107e24 */ /* 0x000fc4000f8e00ff */
[----:B0-----:R-:W-:Y:S01]  /*0ec0*/  IMAD.U32 R3, RZ, RZ, UR17 ;  /* 0x00000011ff037e24 */ /* 0x001fe2000f8e00ff */
[----:B------:R-:W-:Y:S02]  /*0ed0*/  ULOP3.LUT UR8, UR17, 0x800fffff, URZ, 0xc0, !UPT ;  /* 0x800fffff11087892 */ /* 0x000fe4000f8ec0ff */
[----:B------:R-:W-:Y:S02]  /*0ee0*/  ULOP3.LUT UR10, UR17, 0x7ff00000, URZ, 0xc0, !UPT ;  /* 0x7ff00000110a7892 */ /* 0x000fe4000f8ec0ff */
[----:B------:R-:W-:Y:S01]  /*0ef0*/  FSETP.GEU.AND P0, PT, |R3|, 1.469367938527859385e-39, PT ;  /* 0x001000000300780b */ /* 0x000fe20003f0e200 */
[----:B------:R-:W-:Y:S01]  /*0f00*/  ULOP3.LUT UR9, UR8, 0x3ff00000, URZ, 0xfc, !UPT ;  /* 0x3ff0000008097892 */ /* 0x000fe2000f8efcff */
[----:B------:R-:W-:Y:S01]  /*0f10*/  IMAD.U32 R3, RZ, RZ, UR7 ;  /* 0x00000007ff037e24 */ /* 0x000fe2000f8e00ff */
[----:B------:R-:W-:Y:S01]  /*0f20*/  UISETP.GE.U32.AND UP1, UPT, UR12, UR10, UPT ;  /* 0x0000000a0c00728c */ /* 0x000fe2000bf26070 */
[----:B------:R-:W-:Y:S01]  /*0f30*/  UMOV UR8, UR16 ;  /* 0x0000001000087c82 */ /* 0x000fe20008000000 */
[----:B------:R-:W-:-:S02]  /*0f40*/  UMOV UR11, UR10 ;  /* 0x0000000a000b7c82 */ /* 0x000fc40008000000 */
[----:B------:R-:W-:-:S04]  /*0f50*/  USEL UR13, UR13, 0x63400000, !UP1 ;  /* 0x634000000d0d7887 */ /* 0x000fc8000c800000 */
[----:B------:R-:W-:Y:S02]  /*0f60*/  ULOP3.LUT UR23, UR13, 0x800fffff, UR7, 0xf8, !UPT ;  /* 0x800fffff0d177892 */ /* 0x000fe4000f8ef807 */
[----:B------:R-:W-:Y:S01]  /*0f70*/  VOTEU.ANY UP0, P0 ;  /* 0x0000000000ff7886 */ /* 0x000fe20000000100 */
[----:B------:R-:W-:-:S03]  /*0f80*/  PLOP3.LUT P0, PT, PT, PT, UP0, 0x80, 0x8 ;  /* 0x000000000008781c */ /* 0x000fc60003f0f008 */
[----:B------:R-:W-:Y:S01]  /*0f90*/  IMAD.U32 R17, RZ, RZ, UR23 ;  /* 0x00000017ff117e24 */ /* 0x000fe2000f8e00ff */
[----:B------:R-:W0:Y:S02]  /*0fa0*/  @!UP0 LDCU.64 UR4, c[0x0][0x398] ;  /* 0x00007300ff0487ac */ /* 0x000e240008000a00 */
[----:B0-----:R-:W-:Y:S02]  /*0fb0*/  IMAD.U32 R4, RZ, RZ, UR4 ;  /* 0x00000004ff047e24 */ /* 0x001fe4000f8e00ff */
[----:B------:R-:W-:-:S06]  /*0fc0*/  IMAD.U32 R5, RZ, RZ, UR5 ;  /* 0x00000005ff057e24 */ /* 0x000fcc000f8e00ff */
[----:B------:R-:W-:-:S10]  /*0fd0*/  @!P0 DMUL R4, R4, 8.98846567431157953865e+307 ;  /* 0x7fe0000004048828 */ /* 0x000fd40000000000 */
[----:B------:R-:W-:Y:S02]  /*0fe0*/  @!P0 R2UR UR15, R5 ;  /* 0x00000000050f82ca */ /* 0x000fe400000e0000 */
[----:B------:R-:W-:Y:S01]  /*0ff0*/  @!P0 R2UR UR14, R4 ;  /* 0x00000000040e82ca */ /* 0x000fe200000e0000 */
[----:B------:R-:W-:Y:S01]  /*1000*/  IMAD.MOV.U32 R4, RZ, RZ, 0x1 ;  /* 0x00000001ff047424 */ /* 0x000fe200078e00ff */
[----:B------:R-:W-:-:S09]  /*1010*/  FSETP.GEU.AND P0, PT, |R3|, 1.469367938527859385e-39, PT ;  /* 0x001000000300780b */ /* 0x000fd20003f0e200 */
[----:B------:R-:W-:Y:S01]  /*1020*/  @!UP0 UMOV UR9, UR15 ;  /* 0x0000000f00098c82 */ /* 0x000fe20008000000 */
[----:B------:R-:W-:Y:S01]  /*1030*/  @!UP0 ULOP3.LUT UR11, UR15, 0x7ff00000, URZ, 0xc0, !UPT ;  /* 0x7ff000000f0b8892 */ /* 0x000fe2000f8ec0ff */
[----:B------:R-:W0:Y:S01]  /*1040*/  MUFU.RCP64H R5, UR9 ;  /* 0x0000000900057d08 */ /* 0x000e220008001800 */
[----:B------:R-:W-:Y:S01]  /*1050*/  @!UP0 UMOV UR8, UR14 ;  /* 0x0000000e00088c82 */ /* 0x000fe20008000000 */
[----:B------:R-:W-:Y:S01]  /*1060*/  IMAD.U32 R15, RZ, RZ, UR9 ;  /* 0x00000009ff0f7e24 */ /* 0x000fe2000f8e00ff */
[----:B------:R-:W-:Y:S01]  /*1070*/  VOTEU.ANY UP1, P0 ;  /* 0x0000000000ff7886 */ /* 0x000fe20000020100 */
[----:B------:R-:W-:Y:S01]  /*1080*/  IMAD.U32 R14, RZ, RZ, UR8 ;  /* 0x00000008ff0e7e24 */ /* 0x000fe2000f8e00ff */
[----:B------:R-:W-:Y:S01]  /*1090*/  PLOP3.LUT P0, PT, PT, PT, UP1, 0x80, 0x8 ;  /* 0x000000000008781c */ /* 0x000fe20003f0f018 */
[----:B------:R-:W-:Y:S02]  /*10a0*/  UMOV UR14, UR12 ;  /* 0x0000000c000e7c82 */ /* 0x000fe40008000000 */
[----:B------:R-:W-:-:S04]  /*10b0*/  @!UP1 ULOP3.LUT UR4, UR13, 0x80000000, UR7, 0xf8, !UPT ;  /* 0x800000000d049892 */ /* 0x000fc8000f8ef807 */
[----:B------:R-:W-:-:S03]  /*10c0*/  @!UP1 ULOP3.LUT UR5, UR4, 0x100000, URZ, 0xfc, !UPT ;  /* 0x0010000004059892 */ /* 0x000fc6000f8efcff */
[----:B------:R-:W-:Y:S01]  /*10d0*/  @!UP1 UMOV UR4, URZ ;  /* 0x000000ff00049c82 */ /* 0x000fe20008000000 */
[----:B0-----:R-:W-:-:S05]  /*10e0*/  DFMA R14, R4, -R14, 1 ;  /* 0x3ff00000040e742b */ /* 0x001fca000000080e */
[----:B------:R-:W-:-:S03]  /*10f0*/  @!P0 DFMA R16, R16, R18, -UR4 ;  /* 0x8000000410108e2b */ /* 0x000fc60008000012 */
[----:B------:R-:W-:-:S07]  /*1100*/  DFMA R14, R14, R14, R14 ;  /* 0x0000000e0e0e722b */ /* 0x000fce000000000e */
[----:B------:R-:W-:Y:S01]  /*1110*/  @!P0 R2UR UR5, R17 ;  /* 0x00000000110582ca */ /* 0x000fe200000e0000 */
[----:B------:R-:W-:Y:S01]  /*1120*/  IMAD.U32 R17, RZ, RZ, UR9 ;  /* 0x00000009ff117e24 */ /* 0x000fe2000f8e00ff */
[----:B------:R-:W-:Y:S01]  /*1130*/  DFMA R14, R4, R14, R4 ;  /* 0x0000000e040e722b */ /* 0x000fe20000000004 */
[----:B------:R-:W-:Y:S01]  /*1140*/  @!P0 R2UR UR4, R16 ;  /* 0x00000000100482ca */ /* 0x000fe200000e0000 */
[----:B------:R-:W-:Y:S01]  /*1150*/  IMAD.U32 R4, RZ, RZ, UR8 ;  /* 0x00000008ff047e24 */ /* 0x000fe2000f8e00ff */
[----:B------:R-:W-:Y:S01]  /*1160*/  MOV R16, UR8 ;  /* 0x0000000800107c02 */ /* 0x000fe20008000f00 */
[----:B------:R-:W-:-:S06]  /*1170*/  IMAD.U32 R5, RZ, RZ, UR9 ;  /* 0x00000009ff057e24 */ /* 0x000fcc000f8e00ff */
[C---:B------:R-:W-:Y:S01]  /*1180*/  DFMA R4, R14.reuse, -R4, 1 ;  /* 0x3ff000000e04742b */ /* 0x040fe20000000804 */
[----:B------:R-:W-:Y:S02]  /*1190*/  @!UP1 ULOP3.LUT UR14, UR5, 0x7ff00000, URZ, 0xc0, !UPT ;  /* 0x7ff00000050e9892 */ /* 0x000fe4000f8ec0ff */
[----:B------:R-:W-:Y:S01]  /*11a0*/  @!UP1 UMOV UR23, UR5 ;  /* 0x0000000500179c82 */ /* 0x000fe20008000000 */
[----:B------:R-:W-:Y:S01]  /*11b0*/  @!UP1 UMOV UR22, UR4 ;  /* 0x0000000400169c82 */ /* 0x000fe20008000000 */
[----:B------:R-:W-:Y:S02]  /*11c0*/  UIADD3 UR4, UPT, UPT, UR14, -0x1, URZ ;  /* 0xffffffff0e047890 */ /* 0x000fe4000fffe0ff */
[----:B------:R-:W-:Y:S01]  /*11d0*/  UIADD3 UR5, UPT, UPT, UR11, -0x1, URZ ;  /* 0xffffffff0b057890 */ /* 0x000fe2000fffe0ff */
[----:B------:R-:W-:Y:S01]  /*11e0*/  DFMA R4, R14, R4, R14 ;  /* 0x000000040e04722b */ /* 0x000fe2000000000e */
[----:B------:R-:W-:-:S04]  /*11f0*/  UISETP.GT.U32.AND UP0, UPT, UR4, 0x7feffffe, UPT ;  /* 0x7feffffe0400788c */ /* 0x000fc8000bf04070 */
[----:B------:R-:W-:-:S03]  /*1200*/  UISETP.GT.U32.OR UP0, UPT, UR5, 0x7feffffe, UP0 ;  /* 0x7feffffe0500788c */ /* 0x000fc60008704470 */
[----:B------:R-:W-:-:S08]  /*1210*/  DMUL R14, R4, UR22 ;  /* 0x00000016040e7c28 */ /* 0x000fd00008000000 */
[----:B------:R-:W-:-:S08]  /*1220*/  DFMA R16, R14, -R16, UR22 ;  /* 0x000000160e107e2b */ /* 0x000fd00008000810 */
[----:B------:R-:W-:Y:S01]  /*1230*/  DFMA R4, R4, R16, R14 ;  /* 0x000000100404722b */ /* 0x000fe2000000000e */
[----:B------:R-:W-:Y:S10]  /*1240*/  BRA.U UP0, `(.L_x_31) ;  /* 0x0000000100907547 */ /* 0x000ff4000b800000 */
[----:B------:R-:W-:Y:S02]  /*1250*/  IMAD.U32 R3, RZ, RZ, UR12 ;  /* 0x0000000cff037e24 */ /* 0x000fe4000f8e00ff */
[----:B------:R-:W-:-:S05]  /*1260*/  IMAD.U32 R14, RZ, RZ, UR10 ;  /* 0x0000000aff0e7e24 */ /* 0x000fca000f8e00ff */
[----:B------:R-:W-:Y:S01]  /*1270*/  VIADDMNMX R3, R3, -R14, 0xb9600000, !PT ;  /* 0xb960000003037446 */ /* 0x000fe2000780090e */
[----:B------:R-:W-:-:S03]  /*1280*/  IMAD.MOV.U32 R14, RZ, RZ, RZ ;  /* 0x000000ffff0e7224 */ /* 0x000fc600078e00ff */
[----:B------:R-:W-:-:S05]  /*1290*/  VIMNMX R3, PT, PT, R3, 0x46a00000, PT ;  /* 0x46a0000003037848 */ /* 0x000fca0003fe0100 */
[----:B------:R-:W-:-:S04]  /*12a0*/  VIADD R3, R3, -UR13 ;  /* 0x8000000d03037c36 */ /* 0x000fc80008000000 */
[----:B------:R-:W-:-:S06]  /*12b0*/  VIADD R15, R3, 0x7fe00000 ;  /* 0x7fe00000030f7836 */ /* 0x000fcc0000000000 */
[----:B------:R-:W-:-:S10]  /*12c0*/  DMUL R16, R4, R14 ;  /* 0x0000000e04107228 */ /* 0x000fd40000000000 */
[----:B------:R-:W-:Y:S02]  /*12d0*/  R2UR UR5, R17 ;  /* 0x00000000110572ca */ /* 0x000fe400000e0000 */
[----:B------:R-:W-:-:S11]  /*12e0*/  R2UR UR4, R16 ;  /* 0x00000000100472ca */ /* 0x000fd600000e0000 */
[----:B------:R-:W-:Y:S02]  /*12f0*/  IMAD.U32 R17, RZ, RZ, UR5 ;  /* 0x00000005ff117e24 */ /* 0x000fe4000f8e00ff */
[----:B------:R-:W-:-:S03]  /*1300*/  IMAD.U32 R16, RZ, RZ, UR4 ;  /* 0x00000004ff107e24 */ /* 0x000fc6000f8e00ff */
[----:B------:R-:W-:-:S13]  /*1310*/  FSETP.GTU.AND P0, PT, |R17|, 1.469367938527859385e-39, PT ;  /* 0x001000001100780b */ /* 0x000fda0003f0c200 */
[----:B------:R-:W-:Y:S05]  /*1320*/  @P0 BRA `(.L_x_32) ;  /* 0x0000000000b80947 */ /* 0x000fea0003800000 */
[----:B------:R-:W-:Y:S02]  /*1330*/  IMAD.U32 R16, RZ, RZ, UR8 ;  /* 0x00000008ff107e24 */ /* 0x000fe4000f8e00ff */
[----:B------:R-:W-:Y:S02]  /*1340*/  IMAD.U32 R17, RZ, RZ, UR9 ;  /* 0x00000009ff117e24 */ /* 0x000fe4000f8e00ff */
[----:B------:R-:W-:-:S04]  /*1350*/  IMAD.MOV.U32 R14, RZ, RZ, RZ ;  /* 0x000000ffff0e7224 */ /* 0x000fc800078e00ff */
[----:B------:R-:W-:-:S10]  /*1360*/  DFMA R16, R4, -R16, UR22 ;  /* 0x0000001604107e2b */ /* 0x000fd40008000810 */
[----:B------:R-:W-:Y:S02]  /*1370*/  R2UR UR7, R17 ;  /* 0x00000000110772ca */ /* 0x000fe400000e0000 */
[----:B------:R-:W-:-:S11]  /*1380*/  R2UR UR6, R16 ;  /* 0x00000000100672ca */ /* 0x000fd600000e0000 */
[----:B------:R-:W-:Y:S01]  /*1390*/  FSETP.NEU.AND P0, PT, RZ, UR7, PT ;  /* 0x00000007ff007c0b */ /* 0x000fe2000bf0d000 */
[----:B------:R-:W-:-:S06]  /*13a0*/  ULOP3.LUT UR6, UR7, 0x80000000, UR17, 0x48, !UPT ;  /* 0x8000000007067892 */ /* 0x000fcc000f8e4811 */
[----:B------:R-:W-:-:S06]  /*13b0*/  LOP3.LUT R15, R15, UR6, RZ, 0xfc, !PT ;  /* 0x000000060f0f7c12 */ /* 0x000fcc000f8efcff */
[----:B------:R-:W-:Y:S05]  /*13c0*/  @!P0 BRA `(.L_x_32) ;  /* 0x0000000000908947 */ /* 0x000fea0003800000 */
[----:B------:R-:W-:Y:S01]  /*13d0*/  IMAD.MOV R17, RZ, RZ, -R3 ;  /* 0x000000ffff117224 */ /* 0x000fe200078e0a03 */
[----:B------:R-:W-:Y:S01]  /*13e0*/  IADD3 R3, PT, PT, -R3, -0x43300000, RZ ;  /* 0xbcd0000003037810 */ /* 0x000fe20007ffe1ff */
[----:B------:R-:W-:-:S06]  /*13f0*/  IMAD.MOV.U32 R16, RZ, RZ, RZ ;  /* 0x000000ffff107224 */ /* 0x000fcc00078e00ff */
[----:B------:R-:W-:Y:S02]  /*1400*/  DFMA R16, -R16, UR4, R4 ;  /* 0x0000000410107c2b */ /* 0x000fe40008000104 */
[----:B------:R-:W-:-:S08]  /*1410*/  DMUL.RP R4, R4, R14 ;  /* 0x0000000e04047228 */ /* 0x000fd00000008000 */
[----:B------:R-:W-:Y:S02]  /*1420*/  FSETP.NEU.AND P0, PT, |R17|, R3, PT ;  /* 0x000000031100720b */ /* 0x000fe40003f0d200 */
[----:B------:R-:W-:Y:S02]  /*1430*/  LOP3.LUT R3, R5, UR6, RZ, 0x3c, !PT ;  /* 0x0000000605037c12 */ /* 0x000fe4000f8e3cff */
[----:B------:R-:W-:Y:S02]  /*1440*/  FSEL R4, R4, UR4, !P0 ;  /* 0x0000000404047c08 */ /* 0x000fe4000c000000 */
[----:B------:R-:W-:Y:S02]  /*1450*/  FSEL R3, R3, UR5, !P0 ;  /* 0x0000000503037c08 */ /* 0x000fe4000c000000 */
[----:B------:R-:W-:Y:S02]  /*1460*/  R2UR UR4, R4 ;  /* 0x00000000040472ca */ /* 0x000fe400000e0000 */
[----:B------:R-:W-:Y:S01]  /*1470*/  R2UR UR5, R3 ;  /* 0x00000000030572ca */ /* 0x000fe200000e0000 */
[----:B------:R-:W-:-:S14]  /*1480*/  BRA `(.L_x_32) ;  /* 0x0000000000607947 */ /* 0x000fdc0003800000 */
.L_x_31:
[----:B------:R-:W-:Y:S02]  /*1490*/  IMAD.U32 R4, RZ, RZ, UR6 ;  /* 0x00000006ff047e24 */ /* 0x000fe4000f8e00ff */
[----:B------:R-:W-:-:S06]  /*14a0*/  IMAD.U32 R5, RZ, RZ, UR7 ;  /* 0x00000007ff057e24 */ /* 0x000fcc000f8e00ff */
[----:B------:R-:W-:-:S14]  /*14b0*/  DSETP.NAN.AND P0, PT, R4, UR6, PT ;  /* 0x0000000604007e2a */ /* 0x000fdc000bf08000 */
[----:B------:R-:W-:Y:S05]  /*14c0*/  @P0 BRA `(.L_x_33) ;  /* 0x0000000000480947 */ /* 0x000fea0003800000 */
[----:B------:R-:W0:Y:S02]  /*14d0*/  LDC.64 R4, c[0x0][0x398] ;  /* 0x0000e600ff047b82 */ /* 0x000e240000000a00 */
[----:B0-----:R-:W-:-:S14]  /*14e0*/  DSETP.NAN.AND P0, PT, R4, R4, PT ;  /* 0x000000040400722a */ /* 0x001fdc0003f08000 */
[----:B------:R-:W-:Y:S05]  /*14f0*/  @P0 BRA `(.L_x_34) ;  /* 0x0000000000300947 */ /* 0x000fea0003800000 */
[----:B------:R-:W-:Y:S01]  /*1500*/  UISETP.NE.AND UP0, UPT, UR14, UR11, UPT ;  /* 0x0000000b0e00728c */ /* 0x000fe2000bf05270 */
[----:B------:R-:W-:Y:S01]  /*1510*/  UMOV UR4, 0x0 ;  /* 0x0000000000047882 */ /* 0x000fe20000000000 */
[----:B------:R-:W-:-:S07]  /*1520*/  UMOV UR5, 0xfff80000 ;  /* 0xfff8000000057882 */ /* 0x000fce0000000000 */
[----:B------:R-:W-:Y:S05]  /*1530*/  BRA.U !UP0, `(.L_x_32) ;  /* 0x0000000108347547 */ /* 0x000fea000b800000 */
[----:B------:R-:W-:Y:S02]  /*1540*/  UISETP.NE.AND UP0, UPT, UR14, 0x7ff00000, UPT ;  /* 0x7ff000000e00788c */ /* 0x000fe4000bf05270 */
[----:B------:R-:W-:Y:S02]  /*1550*/  ULOP3.LUT UR5, UR7, 0x80000000, UR17, 0x48, !UPT ;  /* 0x8000000007057892 */ /* 0x000fe4000f8e4811 */
[----:B------:R-:W-:-:S11]  /*1560*/  UISETP.EQ.OR UP0, UPT, UR11, URZ, !UP0 ;  /* 0x000000ff0b00728c */ /* 0x000fd6000c702670 */
[----:B------:R-:W-:Y:S01]  /*1570*/  @UP0 ULOP3.LUT UR6, UR5, 0x7ff00000, URZ, 0xfc, !UPT ;  /* 0x7ff0000005060892 */ /* 0x000fe2000f8efcff */
[----:B------:R-:W-:Y:S01]  /*1580*/  @!UP0 UMOV UR4, URZ ;  /* 0x000000ff00048c82 */ /* 0x000fe20008000000 */
[----:B------:R-:W-:-:S05]  /*1590*/  @UP0 UMOV UR4, URZ ;  /* 0x000000ff00040c82 */ /* 0x000fca0008000000 */
[----:B------:R-:W-:Y:S01]  /*15a0*/  @UP0 UMOV UR5, UR6 ;  /* 0x0000000600050c82 */ /* 0x000fe20008000000 */
[----:B------:R-:W-:Y:S05]  /*15b0*/  BRA `(.L_x_32) ;  /* 0x0000000000147947 */ /* 0x000fea0003800000 */
.L_x_34:
[----:B------:R-:W-:Y:S01]  /*15c0*/  ULOP3.LUT UR5, UR17, 0x80000, URZ, 0xfc, !UPT ;  /* 0x0008000011057892 */ /* 0x000fe2000f8efcff */
[----:B------:R-:W-:Y:S01]  /*15d0*/  UMOV UR4, UR16 ;  /* 0x0000001000047c82 */ /* 0x000fe20008000000 */
[----:B------:R-:W-:Y:S10]  /*15e0*/  BRA `(.L_x_32) ;  /* 0x0000000000087947 */ /* 0x000ff40003800000 */
.L_x_33:
[----:B------:R-:W-:Y:S01]  /*15f0*/  ULOP3.LUT UR5, UR7, 0x80000, URZ, 0xfc, !UPT ;  /* 0x0008000007057892 */ /* 0x000fe2000f8efcff */
[----:B------:R-:W-:-:S11]  /*1600*/  UMOV UR4, UR6 ;  /* 0x0000000600047c82 */ /* 0x000fd60008000000 */
.L_x_32:
[----:B------:R-:W-:-:S04]  /*1610*/  IMAD.MOV.U32 R3, RZ, RZ, 0x0 ;  /* 0x00000000ff037424 */ /* 0x000fc800078e00ff */
[----:B------:R-:W-:Y:S05]  /*1620*/  RET.REL.NODEC R2 `(_Z19compute_temperaturePKdPdS0_didd) ;  /* 0xffffffe802747950 */ /* 0x000fea0003c3ffff */
.L_x_35:
        /* <DEDUP_REMOVED lines=13> */
.L_x_36:


//--------------------- .nv.shared._Z18max_diff_reductionPdS_S_i --------------------------
	.section	.nv.shared._Z18max_diff_reductionPdS_S_i,"aw",@nobits
	.sectionflags	@""
	.align	8
.nv.shared._Z18max_diff_reductionPdS_S_i:
	.zero		3072


//--------------------- .nv.shared.reserved.0     --------------------------
	.section	.nv.shared.reserved.0,"aw",@nobits
	.weak		__nv_reservedSMEM_offset_0_alias
	.size		__nv_reservedSMEM_offset_0_alias, 0, 64
	.other		__nv_reservedSMEM_offset_0_alias,@"STO_CUDA_RESERVED_SHARED STV_DEFAULT"
__nv_reservedSMEM_offset_0_alias:
	.zero		0
	.zero		64


//--------------------- .nv.shared._Z19compute_temperaturePKdPdS0_didd --------------------------
	.section	.nv.shared._Z19compute_temperaturePKdPdS0_didd,"aw",@nobits
	.sectionflags	@""
	.align	8
.nv.shared._Z19compute_temperaturePKdPdS0_didd:
	.zero		3616


//--------------------- .nv.constant0._Z18max_diff_reductionPdS_S_i --------------------------
	.section	.nv.constant0._Z18max_diff_reductionPdS_S_i,"a",@progbits
	.sectionflags	@""
	.align	4
.nv.constant0._Z18max_diff_reductionPdS_S_i:
	.zero		924


//--------------------- .nv.constant0._Z19compute_temperaturePKdPdS0_didd --------------------------
	.section	.nv.constant0._Z19compute_temperaturePKdPdS0_didd,"a",@progbits
	.sectionflags	@""
	.align	4
.nv.constant0._Z19compute_temperaturePKdPdS0_didd:
	.zero		952


//--------------------- SYMBOLS --------------------------

	.type		.nv.reservedSmem.offset0,@object
	.size		.nv.reservedSmem.offset0,0x4
	.type		.nv.reservedSmem.cap,@object
	.size		.nv.reservedSmem.cap,0x4
